	.headerflags	@"EF_CUDA_TEXMODE_UNIFIED EF_CUDA_64BIT_ADDRESS EF_CUDA_ACCELERATORS EF_CUDA_SM90 EF_CUDA_VIRTUAL_SM(EF_CUDA_SM90)"
	.elftype	@"ET_EXEC"


//--------------------- .nv.info                  --------------------------
	.section	.nv.info,"",@"SHT_CUDA_INFO"
	.align	4


	//----- nvinfo : EIATTR_REGCOUNT
	.align		4
        /*0000*/ 	.byte	0x04, 0x2f
        /*0002*/ 	.short	(.L_1 - .L_0)
	.align		4
.L_0:
        /*0004*/ 	.word	index@(triton_mm)
        /*0008*/ 	.word	0x0000007c


	//----- nvinfo : EIATTR_MIN_STACK_SIZE
	.align		4
.L_1:
        /*000c*/ 	.byte	0x04, 0x12
        /*000e*/ 	.short	(.L_3 - .L_2)
	.align		4
.L_2:
        /*0010*/ 	.word	index@(triton_mm)
        /*0014*/ 	.word	0x00000000


	//----- nvinfo : EIATTR_FRAME_SIZE
	.align		4
.L_3:
        /*0018*/ 	.byte	0x04, 0x11
        /*001a*/ 	.short	(.L_5 - .L_4)
	.align		4
.L_4:
        /*001c*/ 	.word	index@(triton_mm)
        /*0020*/ 	.word	0x00000000


	//----- nvinfo : EIATTR_MIN_STACK_SIZE
	.align		4
.L_5:
        /*0024*/ 	.byte	0x04, 0x12
        /*0026*/ 	.short	(.L_7 - .L_6)
	.align		4
.L_6:
        /*0028*/ 	.word	index@(triton_mm)
        /*002c*/ 	.word	0x00000000
.L_7:


//--------------------- .nv.info.triton_mm        --------------------------
	.section	.nv.info.triton_mm,"",@"SHT_CUDA_INFO"
	.sectionflags	@""
	.align	4


	//----- nvinfo : EIATTR_CUDA_API_VERSION
	.align		4
        /*0000*/ 	.byte	0x04, 0x37
        /*0002*/ 	.short	(.L_9 - .L_8)
.L_8:
        /*0004*/ 	.word	0x0000007c


	//----- nvinfo : EIATTR_KPARAM_INFO
	.align		4
.L_9:
        /*0008*/ 	.byte	0x04, 0x17
        /*000a*/ 	.short	(.L_11 - .L_10)
.L_10:
        /*000c*/ 	.word	0x00000000
        /*0010*/ 	.short	0x0004
        /*0012*/ 	.short	0x001c
        /*0014*/ 	.byte	0x00, 0xf0, 0x11, 0x00


	//----- nvinfo : EIATTR_KPARAM_INFO
	.align		4
.L_11:
        /*0018*/ 	.byte	0x04, 0x17
        /*001a*/ 	.short	(.L_13 - .L_12)
.L_12:
        /*001c*/ 	.word	0x00000000
        /*0020*/ 	.short	0x0003
        /*0022*/ 	.short	0x0018
        /*0024*/ 	.byte	0x00, 0xf0, 0x11, 0x00


	//----- nvinfo : EIATTR_KPARAM_INFO
	.align		4
.L_13:
        /*0028*/ 	.byte	0x04, 0x17
        /*002a*/ 	.short	(.L_15 - .L_14)
.L_14:
        /*002c*/ 	.word	0x00000000
        /*0030*/ 	.short	0x0002
        /*0032*/ 	.short	0x0010
        /*0034*/ 	.byte	0x00, 0xf0, 0x21, 0x00


	//----- nvinfo : EIATTR_KPARAM_INFO
	.align		4
.L_15:
        /*0038*/ 	.byte	0x04, 0x17
        /*003a*/ 	.short	(.L_17 - .L_16)
.L_16:
        /*003c*/ 	.word	0x00000000
        /*0040*/ 	.short	0x0001
        /*0042*/ 	.short	0x0008
        /*0044*/ 	.byte	0x00, 0xf0, 0x21, 0x00


	//----- nvinfo : EIATTR_KPARAM_INFO
	.align		4
.L_17:
        /*0048*/ 	.byte	0x04, 0x17
        /*004a*/ 	.short	(.L_19 - .L_18)
.L_18:
        /*004c*/ 	.word	0x00000000
        /*0050*/ 	.short	0x0000
        /*0052*/ 	.short	0x0000
        /*0054*/ 	.byte	0x00, 0xf0, 0x21, 0x00


	//----- nvinfo : EIATTR_SPARSE_MMA_MASK
	.align		4
.L_19:
        /*0058*/ 	.byte	0x03, 0x50
        /*005a*/ 	.short	0x0000


	//----- nvinfo : EIATTR_MAXREG_COUNT
	.align		4
        /*005c*/ 	.byte	0x03, 0x1b
        /*005e*/ 	.short	0x00ff


	//----- nvinfo : EIATTR_COOP_GROUP_MASK_REGIDS
	.align		4
        /*0060*/ 	.byte	0x04, 0x29
        /*0062*/ 	.short	(.L_21 - .L_20)


	//   ....[0]....
.L_20:
        /*0064*/ 	.word	0xffffffff


	//----- nvinfo : EIATTR_COOP_GROUP_INSTR_OFFSETS
	.align		4
.L_21:
        /*0068*/ 	.byte	0x04, 0x28
        /*006a*/ 	.short	(.L_23 - .L_22)


	//   ....[0]....
.L_22:
        /*006c*/ 	.word	0x000013c0


	//----- nvinfo : EIATTR_EXIT_INSTR_OFFSETS
	.align		4
.L_23:
        /*0070*/ 	.byte	0x04, 0x1c
        /*0072*/ 	.short	(.L_25 - .L_24)


	//   ....[0]....
.L_24:
        /*0074*/ 	.word	0x00000050


	//   ....[1]....
        /*0078*/ 	.word	0x00002150


	//   ....[2]....
        /*007c*/ 	.word	0x000021a0


	//----- nvinfo : EIATTR_MAX_THREADS
	.align		4
.L_25:
        /*0080*/ 	.byte	0x04, 0x05
        /*0082*/ 	.short	(.L_27 - .L_26)
.L_26:
        /*0084*/ 	.word	0x00000080
        /*0088*/ 	.word	0x00000001
        /*008c*/ 	.word	0x00000001


	//----- nvinfo : EIATTR_CBANK_PARAM_SIZE
	.align		4
.L_27:
        /*0090*/ 	.byte	0x03, 0x19
        /*0092*/ 	.short	0x0020


	//----- nvinfo : EIATTR_PARAM_CBANK
	.align		4
        /*0094*/ 	.byte	0x04, 0x0a
        /*0096*/ 	.short	(.L_29 - .L_28)
	.align		4
.L_28:
        /*0098*/ 	.word	index@(.nv.constant0.triton_mm)
        /*009c*/ 	.short	0x0210
        /*009e*/ 	.short	0x0020


	//----- nvinfo : EIATTR_SW_WAR
	.align		4
.L_29:
        /*00a0*/ 	.byte	0x04, 0x36
        /*00a2*/ 	.short	(.L_31 - .L_30)
.L_30:
        /*00a4*/ 	.word	0x00000008
.L_31:


//--------------------- .nv.callgraph             --------------------------
	.section	.nv.callgraph,"",@"SHT_CUDA_CALLGRAPH"
	.align	4
	.sectionentsize	8
	.align		4
        /*0000*/ 	.word	0x00000000
	.align		4
        /*0004*/ 	.word	0xffffffff
	.align		4
        /*0008*/ 	.word	0x00000000
	.align		4
        /*000c*/ 	.word	0xfffffffe
	.align		4
        /*0010*/ 	.word	0x00000000
	.align		4
        /*0014*/ 	.word	0xfffffffd
	.align		4
        /*0018*/ 	.word	0x00000000
	.align		4
        /*001c*/ 	.word	0xfffffffc


//--------------------- .text.triton_mm           --------------------------
	.section	.text.triton_mm,"ax",@progbits
	.sectionflags	@"SHF_BARRIERS=1"
	.align	128
        .global         triton_mm
        .type           triton_mm,@function
        .size           triton_mm,(.L_x_2 - triton_mm)
        .other          triton_mm,@"STO_CUDA_ENTRY STV_DEFAULT"
triton_mm:
.text.triton_mm:
[----:B------:R-:W1:Y:S02]  /*0000*/  LDC R1, c[0x0][0x28] ;  /* 0x00000a00ff017b82 */ /* 0x000e640000000800 */
[----:B------:R-:W2:Y:S02]  /*0010*/  LDC.64 R2, c[0x0][0x228] ;  /* 0x00008a00ff027b82 */ /* 0x000ea40000000a00 */
[----:B--2---:R-:W-:-:S04]  /*0020*/  IMAD.IADD R0, R3, 0x1, R2 ;  /* 0x0000000103007824 */ /* 0x004fc800078e0202 */
[----:B------:R-:W-:-:S05]  /*0030*/  IMAD R2, R0, 0xc00, RZ ;  /* 0x00000c0000027824 */ /* 0x000fca00078e02ff */
[----:B------:R-:W-:-:S13]  /*0040*/  ISETP.NE.AND P0, PT, R2, RZ, PT ;  /* 0x000000ff0200720c */ /* 0x000fda0003f05270 */
[----:B------:R-:W-:Y:S05]  /*0050*/  @!P0 EXIT ;  /* 0x000000000000894d */ /* 0x000fea0003800000 */
[----:B------:R-:W2:Y:S01]  /*0060*/  S2R R10, SR_CTAID.X ;  /* 0x00000000000a7919 */ /* 0x000ea20000002500 */
[----:B------:R-:W-:Y:S01]  /*0070*/  VIADD R2, R0, 0x3f ;  /* 0x0000003f00027836 */ /* 0x000fe20000000000 */
[----:B------:R-:W-:Y:S01]  /*0080*/  IABS R31, R0 ;  /* 0x00000000001f7213 */ /* 0x000fe20000000000 */
[----:B------:R-:W3:Y:S01]  /*0090*/  S2UR UR14, SR_CgaCtaId ;  /* 0x00000000000e79c3 */ /* 0x000ee20000008800 */
[----:B------:R-:W4:Y:S01]  /*00a0*/  S2R R86, SR_TID.X ;  /* 0x0000000000567919 */ /* 0x000f220000002100 */
[----:B------:R-:W-:Y:S01]  /*00b0*/  UMOV UR4, 0x400 ;  /* 0x0000040000047882 */ /* 0x000fe20000000000 */
[----:B------:R-:W-:Y:S01]  /*00c0*/  SHF.R.S32.HI R3, RZ, 0x1f, R2 ;  /* 0x0000001fff037819 */ /* 0x000fe20000011402 */
[----:B------:R-:W-:Y:S01]  /*00d0*/  ULDC.64 UR18, c[0x0][0x208] ;  /* 0x0000820000127ab9 */ /* 0x000fe20000000a00 */
[----:B------:R-:W-:Y:S01]  /*00e0*/  IMAD.MOV.U32 R112, RZ, RZ, -0x40 ;  /* 0xffffffc0ff707424 */ /* 0x000fe200078e00ff */
[----:B------:R-:W-:Y:S02]  /*00f0*/  CS2R R62, SRZ ;  /* 0x00000000003e7805 */ /* 0x000fe4000001ff00 */
[----:B------:R-:W-:Y:S01]  /*0100*/  LEA.HI R3, R3, R2, RZ, 0x6 ;  /* 0x0000000203037211 */ /* 0x000fe200078f30ff */
[----:B------:R-:W5:Y:S01]  /*0110*/  LDC.64 R44, c[0x0][0x218] ;  /* 0x00008600ff2c7b82 */ /* 0x000f620000000a00 */
[----:B------:R-:W-:-:S02]  /*0120*/  CS2R R64, SRZ ;  /* 0x0000000000407805 */ /* 0x000fc4000001ff00 */
[----:B------:R-:W-:Y:S02]  /*0130*/  CS2R R66, SRZ ;  /* 0x0000000000427805 */ /* 0x000fe4000001ff00 */
[----:B------:R-:W-:Y:S02]  /*0140*/  CS2R R68, SRZ ;  /* 0x0000000000447805 */ /* 0x000fe4000001ff00 */
[----:B------:R-:W-:Y:S02]  /*0150*/  CS2R R70, SRZ ;  /* 0x0000000000467805 */ /* 0x000fe4000001ff00 */
[----:B------:R-:W-:Y:S02]  /*0160*/  CS2R R72, SRZ ;  /* 0x0000000000487805 */ /* 0x000fe4000001ff00 */
[----:B------:R-:W-:Y:S02]  /*0170*/  CS2R R74, SRZ ;  /* 0x00000000004a7805 */ /* 0x000fe4000001ff00 */
[----:B------:R-:W-:-:S02]  /*0180*/  CS2R R76, SRZ ;  /* 0x00000000004c7805 */ /* 0x000fc4000001ff00 */
[----:B------:R-:W-:Y:S02]  /*0190*/  CS2R R78, SRZ ;  /* 0x00000000004e7805 */ /* 0x000fe4000001ff00 */
[----:B------:R-:W-:Y:S02]  /*01a0*/  CS2R R80, SRZ ;  /* 0x0000000000507805 */ /* 0x000fe4000001ff00 */
[----:B------:R-:W-:Y:S02]  /*01b0*/  CS2R R82, SRZ ;  /* 0x0000000000527805 */ /* 0x000fe4000001ff00 */
[----:B------:R-:W-:Y:S01]  /*01c0*/  CS2R R84, SRZ ;  /* 0x0000000000547805 */ /* 0x000fe2000001ff00 */
[----:B------:R-:W-:Y:S01]  /*01d0*/  UMOV UR15, 0x1 ;  /* 0x00000001000f7882 */ /* 0x000fe20000000000 */
[----:B------:R-:W-:Y:S01]  /*01e0*/  UMOV UR6, 0xffffffff ;  /* 0xffffffff00067882 */ /* 0x000fe20000000000 */
[----:B------:R-:W-:Y:S01]  /*01f0*/  UMOV UR5, URZ ;  /* 0x0000003f00057c82 */ /* 0x000fe20008000000 */
[----:B---3--:R-:W-:-:S03]  /*0200*/  UPRMT UR14, UR14, 0x654, UR4 ;  /* 0x000006540e0e7896 */ /* 0x008fc60008000004 */
[----:B------:R-:W-:Y:S01]  /*0210*/  UMOV UR4, URZ ;  /* 0x0000003f00047c82 */ /* 0x000fe20008000000 */
[----:B------:R-:W-:Y:S01]  /*0220*/  UIADD3 UR17, UR14, 0x6000, URZ ;  /* 0x000060000e117890 */ /* 0x000fe2000fffe03f */
[----:B--2---:R-:W-:Y:S01]  /*0230*/  IMAD.HI R4, R10, 0x2aaaaaab, RZ ;  /* 0x2aaaaaab0a047827 */ /* 0x004fe200078e02ff */
[----:B------:R-:W-:Y:S02]  /*0240*/  IABS R11, R10 ;  /* 0x0000000a000b7213 */ /* 0x000fe40000000000 */
[----:B----4-:R-:W-:Y:S01]  /*0250*/  SHF.R.U32.HI R13, RZ, 0x3, R86 ;  /* 0x00000003ff0d7819 */ /* 0x010fe20000011656 */
[----:B------:R-:W-:Y:S01]  /*0260*/  IMAD.SHL.U32 R15, R86, 0x8, RZ ;  /* 0x00000008560f7824 */ /* 0x000fe200078e00ff */
[----:B------:R-:W-:Y:S02]  /*0270*/  SHF.R.U32.HI R5, RZ, 0x1f, R4 ;  /* 0x0000001fff057819 */ /* 0x000fe40000011604 */
[----:B------:R-:W-:Y:S02]  /*0280*/  SGXT.U32 R13, R13, 0x4 ;  /* 0x000000040d0d781a */ /* 0x000fe40000000000 */
[----:B------:R-:W-:-:S02]  /*0290*/  LEA.HI.SX32 R5, R4, R5, 0x1b ;  /* 0x0000000504057211 */ /* 0x000fc400078fdaff */
[--C-:B------:R-:W-:Y:S02]  /*02a0*/  SHF.R.U32.HI R113, RZ, 0x5, R86.reuse ;  /* 0x00000005ff717819 */ /* 0x100fe40000011656 */
[----:B------:R-:W-:Y:S01]  /*02b0*/  SHF.R.U32.HI R111, RZ, 0x4, R86 ;  /* 0x00000004ff6f7819 */ /* 0x000fe20000011656 */
[----:B------:R-:W-:Y:S01]  /*02c0*/  IMAD.SHL.U32 R6, R5, 0x8, RZ ;  /* 0x0000000805067824 */ /* 0x000fe200078e00ff */
[----:B------:R-:W-:Y:S01]  /*02d0*/  LOP3.LUT R113, R113, 0x7fffffc, RZ, 0xc0, !PT ;  /* 0x07fffffc71717812 */ /* 0x000fe200078ec0ff */
[----:B------:R-:W-:Y:S01]  /*02e0*/  IMAD R5, R5, -0xc0, R10 ;  /* 0xffffff4005057824 */ /* 0x000fe200078e020a */
[----:B------:R-:W-:Y:S02]  /*02f0*/  SGXT.U32 R111, R111, 0x1 ;  /* 0x000000016f6f781a */ /* 0x000fe40000000000 */
[----:B------:R-:W-:Y:S02]  /*0300*/  LEA.HI.SX32 R3, R3, -R6, 0x1a ;  /* 0x8000000603037211 */ /* 0x000fe400078fd2ff */
[----:B------:R-:W-:-:S02]  /*0310*/  IABS R14, R5 ;  /* 0x00000005000e7213 */ /* 0x000fc40000000000 */
[----:B------:R-:W-:-:S04]  /*0320*/  VIMNMX R4, R3, 0x8, PT ;  /* 0x0000000803047848 */ /* 0x000fc80003fe0100 */
[-C--:B------:R-:W-:Y:S02]  /*0330*/  IABS R12, R4.reuse ;  /* 0x00000004000c7213 */ /* 0x080fe40000000000 */
[-C--:B------:R-:W-:Y:S02]  /*0340*/  IABS R8, R4.reuse ;  /* 0x0000000400087213 */ /* 0x080fe40000000000 */
[----:B------:R-:W2:Y:S01]  /*0350*/  I2F.RP R7, R12 ;  /* 0x0000000c00077306 */ /* 0x000ea20000209400 */
[----:B------:R-:W-:-:S04]  /*0360*/  LOP3.LUT R5, R5, R4, RZ, 0x3c, !PT ;  /* 0x0000000405057212 */ /* 0x000fc800078e3cff */
[----:B------:R-:W-:-:S03]  /*0370*/  ISETP.GE.AND P3, PT, R5, RZ, PT ;  /* 0x000000ff0500720c */ /* 0x000fc60003f66270 */
[----:B--2---:R-:W2:Y:S02]  /*0380*/  MUFU.RCP R7, R7 ;  /* 0x0000000700077308 */ /* 0x004ea40000001000 */
[----:B--2---:R-:W-:-:S06]  /*0390*/  VIADD R2, R7, 0xffffffe ;  /* 0x0ffffffe07027836 */ /* 0x004fcc0000000000 */
[----:B------:R2:W3:Y:S02]  /*03a0*/  F2I.FTZ.U32.TRUNC.NTZ R3, R2 ;  /* 0x0000000200037305 */ /* 0x0004e4000021f000 */
[----:B--2---:R-:W-:Y:S02]  /*03b0*/  IMAD.MOV.U32 R2, RZ, RZ, RZ ;  /* 0x000000ffff027224 */ /* 0x004fe400078e00ff */
[----:B---3--:R-:W-:-:S04]  /*03c0*/  IMAD.MOV R9, RZ, RZ, -R3 ;  /* 0x000000ffff097224 */ /* 0x008fc800078e0a03 */
[----:B------:R-:W-:-:S04]  /*03d0*/  IMAD R9, R9, R12, RZ ;  /* 0x0000000c09097224 */ /* 0x000fc800078e02ff */
[----:B------:R-:W-:-:S04]  /*03e0*/  IMAD.HI.U32 R3, R3, R9, R2 ;  /* 0x0000000903037227 */ /* 0x000fc800078e0002 */
[----:B------:R-:W-:Y:S02]  /*03f0*/  IMAD.MOV R9, RZ, RZ, -R8 ;  /* 0x000000ffff097224 */ /* 0x000fe400078e0a08 */
[C---:B------:R-:W-:Y:S01]  /*0400*/  IMAD.HI.U32 R2, R3.reuse, R14, RZ ;  /* 0x0000000e03027227 */ /* 0x040fe200078e00ff */
[----:B------:R-:W2:Y:S03]  /*0410*/  I2F.RP R8, R31 ;  /* 0x0000001f00087306 */ /* 0x000ea60000209400 */
[----:B------:R-:W-:Y:S02]  /*0420*/  IMAD R7, R2, R9, R14 ;  /* 0x0000000902077224 */ /* 0x000fe400078e020e */
[----:B------:R-:W-:Y:S01]  /*0430*/  IMAD.MOV.U32 R14, RZ, RZ, R11 ;  /* 0x000000ffff0e7224 */ /* 0x000fe200078e000b */
[----:B------:R-:W-:Y:S02]  /*0440*/  LOP3.LUT R11, R15, 0x38, R86, 0x48, !PT ;  /* 0x000000380f0b7812 */ /* 0x000fe400078e4856 */
[----:B------:R-:W-:Y:S01]  /*0450*/  ISETP.GT.U32.AND P2, PT, R12, R7, PT ;  /* 0x000000070c00720c */ /* 0x000fe20003f44070 */
[----:B------:R-:W-:Y:S01]  /*0460*/  IMAD.HI.U32 R3, R3, R14, RZ ;  /* 0x0000000e03037227 */ /* 0x000fe200078e00ff */
[----:B------:R-:W-:-:S03]  /*0470*/  LOP3.LUT R15, R15, 0x38, RZ, 0xc0, !PT ;  /* 0x000000380f0f7812 */ /* 0x000fc600078ec0ff */
[----:B------:R-:W-:Y:S01]  /*0480*/  IMAD R3, R3, R9, R14 ;  /* 0x0000000903037224 */ /* 0x000fe200078e020e */
[----:B--2---:R-:W2:Y:S04]  /*0490*/  MUFU.RCP R8, R8 ;  /* 0x0000000800087308 */ /* 0x004ea80000001000 */
[----:B------:R-:W-:-:S03]  /*04a0*/  ISETP.GT.U32.AND P1, PT, R12, R3, PT ;  /* 0x000000030c00720c */ /* 0x000fc60003f24070 */
[--C-:B------:R-:W-:Y:S02]  /*04b0*/  @!P2 IMAD.IADD R7, R7, 0x1, -R12.reuse ;  /* 0x000000010707a824 */ /* 0x100fe400078e0a0c */
[----:B------:R-:W-:Y:S01]  /*04c0*/  @!P2 VIADD R2, R2, 0x1 ;  /* 0x000000010202a836 */ /* 0x000fe20000000000 */
[----:B------:R-:W-:Y:S02]  /*04d0*/  ISETP.GE.AND P2, PT, R10, RZ, PT ;  /* 0x000000ff0a00720c */ /* 0x000fe40003f46270 */
[----:B------:R-:W-:Y:S02]  /*04e0*/  ISETP.GE.U32.AND P0, PT, R7, R12, PT ;  /* 0x0000000c0700720c */ /* 0x000fe40003f06070 */
[----:B------:R-:W-:Y:S01]  /*04f0*/  IABS R10, R0 ;  /* 0x00000000000a7213 */ /* 0x000fe20000000000 */
[----:B--2---:R-:W-:Y:S02]  /*0500*/  VIADD R7, R8, 0xffffffe ;  /* 0x0ffffffe08077836 */ /* 0x004fe40000000000 */
[----:B------:R-:W-:-:S02]  /*0510*/  @!P1 IMAD.IADD R3, R3, 0x1, -R12 ;  /* 0x0000000103039824 */ /* 0x000fc400078e0a0c */
[----:B------:R-:W2:Y:S01]  /*0520*/  F2I.FTZ.U32.TRUNC.NTZ R5, R7 ;  /* 0x0000000700057305 */ /* 0x000ea2000021f000 */
[----:B------:R-:W-:Y:S01]  /*0530*/  IMAD.MOV R17, RZ, RZ, -R10 ;  /* 0x000000ffff117224 */ /* 0x000fe200078e0a0a */
[----:B------:R-:W-:Y:S02]  /*0540*/  LOP3.LUT R10, R13, 0x70, RZ, 0xfc, !PT ;  /* 0x000000700d0a7812 */ /* 0x000fe400078efcff */
[----:B------:R-:W-:Y:S02]  /*0550*/  ISETP.GT.U32.AND P1, PT, R12, R3, PT ;  /* 0x000000030c00720c */ /* 0x000fe40003f24070 */
[----:B------:R-:W-:Y:S01]  /*0560*/  @P0 VIADD R2, R2, 0x1 ;  /* 0x0000000102020836 */ /* 0x000fe20000000000 */
[----:B------:R-:W-:Y:S01]  /*0570*/  ISETP.NE.AND P0, PT, R4, RZ, PT ;  /* 0x000000ff0400720c */ /* 0x000fe20003f05270 */
[----:B------:R-:W-:Y:S01]  /*0580*/  IMAD R10, R10, 0x40, R11 ;  /* 0x000000400a0a7824 */ /* 0x000fe200078e020b */
[----:B------:R-:W-:Y:S01]  /*0590*/  LOP3.LUT R4, RZ, R4, RZ, 0x33, !PT ;  /* 0x00000004ff047212 */ /* 0x000fe200078e33ff */
[----:B------:R-:W-:-:S03]  /*05a0*/  @!P3 IMAD.MOV R2, RZ, RZ, -R2 ;  /* 0x000000ffff02b224 */ /* 0x000fc600078e0a02 */
[----:B------:R-:W-:Y:S02]  /*05b0*/  LEA R61, R10, UR14, 0x1 ;  /* 0x0000000e0a3d7c11 */ /* 0x000fe4000f8e08ff */
[----:B------:R-:W-:Y:S01]  /*05c0*/  SEL R2, R4, R2, !P0 ;  /* 0x0000000204027207 */ /* 0x000fe20004000000 */
[----:B--2---:R-:W-:Y:S02]  /*05d0*/  IMAD.MOV R8, RZ, RZ, -R5 ;  /* 0x000000ffff087224 */ /* 0x004fe400078e0a05 */
[----:B------:R-:W-:Y:S02]  /*05e0*/  @!P1 IMAD.IADD R3, R3, 0x1, -R12 ;  /* 0x0000000103039824 */ /* 0x000fe400078e0a0c */
[----:B------:R-:W-:Y:S02]  /*05f0*/  IMAD.SHL.U32 R2, R2, 0x80, RZ ;  /* 0x0000008002027824 */ /* 0x000fe400078e00ff */
[----:B------:R-:W-:Y:S02]  /*0600*/  @!P2 IMAD.MOV R3, RZ, RZ, -R3 ;  /* 0x000000ffff03a224 */ /* 0x000fe400078e0a03 */
[----:B------:R-:W-:Y:S01]  /*0610*/  IMAD R7, R8, R31, RZ ;  /* 0x0000001f08077224 */ /* 0x000fe200078e02ff */
[----:B------:R-:W-:-:S02]  /*0620*/  LOP3.LUT R33, R2, R13, RZ, 0xfc, !PT ;  /* 0x0000000d02217212 */ /* 0x000fc400078efcff */
[----:B------:R-:W-:Y:S01]  /*0630*/  SEL R3, R4, R3, !P0 ;  /* 0x0000000304037207 */ /* 0x000fe20004000000 */
[----:B------:R-:W-:Y:S01]  /*0640*/  IMAD.MOV.U32 R4, RZ, RZ, RZ ;  /* 0x000000ffff047224 */ /* 0x000fe200078e00ff */
[----:B------:R-:W-:Y:S01]  /*0650*/  LOP3.LUT R30, R2, 0x10, R13, 0xfe, !PT ;  /* 0x00000010021e7812 */ /* 0x000fe200078efe0d */
[----:B------:R-:W-:Y:S01]  /*0660*/  IMAD.HI R8, R33, 0x2aaaaaab, RZ ;  /* 0x2aaaaaab21087827 */ /* 0x000fe200078e02ff */
[----:B------:R-:W-:Y:S02]  /*0670*/  LOP3.LUT R32, R2, 0x20, R13, 0xfe, !PT ;  /* 0x0000002002207812 */ /* 0x000fe400078efe0d */
[----:B------:R-:W-:Y:S01]  /*0680*/  LOP3.LUT R34, R2, 0x30, R13, 0xfe, !PT ;  /* 0x0000003002227812 */ /* 0x000fe200078efe0d */
[----:B------:R-:W-:Y:S01]  /*0690*/  IMAD.HI.U32 R7, R5, R7, R4 ;  /* 0x0000000705077227 */ /* 0x000fe200078e0004 */
[----:B------:R-:W-:Y:S02]  /*06a0*/  SHF.R.U32.HI R5, RZ, 0x1f, R8 ;  /* 0x0000001fff057819 */ /* 0x000fe40000011608 */
[----:B------:R-:W-:Y:S01]  /*06b0*/  LOP3.LUT R42, R2, 0x70, R13, 0xfe, !PT ;  /* 0x00000070022a7812 */ /* 0x000fe200078efe0d */
[----:B------:R-:W-:Y:S01]  /*06c0*/  IMAD.IADD R4, R6, 0x1, R3 ;  /* 0x0000000106047824 */ /* 0x000fe200078e0203 */
[----:B------:R-:W-:Y:S01]  /*06d0*/  SHF.R.U32.HI R3, RZ, 0x4, R86 ;  /* 0x00000004ff037819 */ /* 0x000fe20000011656 */
[----:B------:R-:W-:Y:S01]  /*06e0*/  IMAD.HI R9, R30, 0x2aaaaaab, RZ ;  /* 0x2aaaaaab1e097827 */ /* 0x000fe200078e02ff */
[----:B------:R-:W-:-:S02]  /*06f0*/  LEA.HI R18, R8, R5, RZ, 0x17 ;  /* 0x0000000508127211 */ /* 0x000fc400078fb8ff */
[----:B------:R-:W-:Y:S02]  /*0700*/  CS2R R86, SRZ ;  /* 0x0000000000567805 */ /* 0x000fe4000001ff00 */
[----:B------:R-:W-:Y:S01]  /*0710*/  SGXT.U32 R3, R3, 0x3 ;  /* 0x000000030303781a */ /* 0x000fe20000000000 */
[----:B------:R-:W-:Y:S01]  /*0720*/  IMAD.SHL.U32 R4, R4, 0x40, RZ ;  /* 0x0000004004047824 */ /* 0x000fe200078e00ff */
[----:B------:R-:W-:Y:S01]  /*0730*/  SHF.R.U32.HI R6, RZ, 0x1f, R9 ;  /* 0x0000001fff067819 */ /* 0x000fe20000011609 */
[----:B------:R-:W-:Y:S01]  /*0740*/  IMAD.HI R28, R42, 0x2aaaaaab, RZ ;  /* 0x2aaaaaab2a1c7827 */ /* 0x000fe200078e02ff */
[----:B------:R-:W-:Y:S02]  /*0750*/  LOP3.LUT R36, R2, 0x40, R13, 0xfe, !PT ;  /* 0x0000004002247812 */ /* 0x000fe400078efe0d */
[----:B------:R-:W-:Y:S01]  /*0760*/  LOP3.LUT R5, R4, R13, RZ, 0xfc, !PT ;  /* 0x0000000d04057212 */ /* 0x000fe200078efcff */
[----:B------:R-:W-:Y:S01]  /*0770*/  IMAD R18, R18, -0xc00, R33 ;  /* 0xfffff40012127824 */ /* 0x000fe200078e0221 */
[----:B------:R-:W-:Y:S01]  /*0780*/  LEA.HI R19, R9, R6, RZ, 0x17 ;  /* 0x0000000609137211 */ /* 0x000fe200078fb8ff */
[----:B------:R-:W-:Y:S01]  /*0790*/  IMAD.HI R6, R32, 0x2aaaaaab, RZ ;  /* 0x2aaaaaab20067827 */ /* 0x000fe200078e02ff */
[----:B------:R-:W-:-:S02]  /*07a0*/  LOP3.LUT R3, R4, R3, RZ, 0xfc, !PT ;  /* 0x0000000304037212 */ /* 0x000fc400078efcff */
[----:B------:R-:W-:Y:S01]  /*07b0*/  LOP3.LUT R8, R4, 0x10, R13, 0xfe, !PT ;  /* 0x0000001004087812 */ /* 0x000fe200078efe0d */
[----:B------:R-:W-:Y:S01]  /*07c0*/  IMAD.HI R22, R36, 0x2aaaaaab, RZ ;  /* 0x2aaaaaab24167827 */ /* 0x000fe200078e02ff */
[----:B------:R-:W-:Y:S02]  /*07d0*/  LOP3.LUT R9, R4, 0x20, R13, 0xfe, !PT ;  /* 0x0000002004097812 */ /* 0x000fe400078efe0d */
[----:B------:R-:W-:Y:S02]  /*07e0*/  LOP3.LUT R4, R4, 0x30, R13, 0xfe, !PT ;  /* 0x0000003004047812 */ /* 0x000fe400078efe0d */
[----:B------:R-:W-:Y:S02]  /*07f0*/  IABS R12, R5 ;  /* 0x00000005000c7213 */ /* 0x000fe40000000000 */
[----:B------:R-:W-:Y:S02]  /*0800*/  ISETP.GE.AND P3, PT, R8, RZ, PT ;  /* 0x000000ff0800720c */ /* 0x000fe40003f66270 */
[----:B------:R-:W-:-:S02]  /*0810*/  IABS R14, R8 ;  /* 0x00000008000e7213 */ /* 0x000fc40000000000 */
[----:B------:R-:W-:Y:S02]  /*0820*/  ISETP.GE.AND P1, PT, R4, RZ, PT ;  /* 0x000000ff0400720c */ /* 0x000fe40003f26270 */
[----:B------:R-:W-:Y:S01]  /*0830*/  IABS R8, R4 ;  /* 0x0000000400087213 */ /* 0x000fe20000000000 */
[----:B------:R-:W-:Y:S01]  /*0840*/  IMAD.HI.U32 R4, R7, R12, RZ ;  /* 0x0000000c07047227 */ /* 0x000fe200078e00ff */
[----:B------:R-:W-:Y:S02]  /*0850*/  ISETP.GE.AND P0, PT, R5, RZ, PT ;  /* 0x000000ff0500720c */ /* 0x000fe40003f06270 */
[----:B------:R-:W-:Y:S01]  /*0860*/  IABS R16, R9 ;  /* 0x0000000900107213 */ /* 0x000fe20000000000 */
[----:B------:R-:W-:Y:S01]  /*0870*/  IMAD R12, R4, R17, R12 ;  /* 0x00000011040c7224 */ /* 0x000fe200078e020c */
[----:B------:R-:W-:Y:S01]  /*0880*/  SHF.R.U32.HI R5, RZ, 0x1f, R6 ;  /* 0x0000001fff057819 */ /* 0x000fe20000011606 */
[----:B------:R-:W-:Y:S01]  /*0890*/  IMAD.HI.U32 R4, R7, R14, RZ ;  /* 0x0000000e07047227 */ /* 0x000fe200078e00ff */
[----:B------:R-:W-:-:S02]  /*08a0*/  ISETP.GE.AND P2, PT, R9, RZ, PT ;  /* 0x000000ff0900720c */ /* 0x000fc40003f46270 */
[----:B------:R-:W-:Y:S01]  /*08b0*/  ISETP.GT.U32.AND P4, PT, R31, R12, PT ;  /* 0x0000000c1f00720c */ /* 0x000fe20003f84070 */
[----:B------:R-:W-:Y:S01]  /*08c0*/  IMAD R14, R4, R17, R14 ;  /* 0x00000011040e7224 */ /* 0x000fe200078e020e */
[----:B------:R-:W-:Y:S01]  /*08d0*/  LEA.HI R21, R6, R5, RZ, 0x17 ;  /* 0x0000000506157211 */ /* 0x000fe200078fb8ff */
[----:B------:R-:W-:Y:S01]  /*08e0*/  IMAD.HI.U32 R5, R7, R16, RZ ;  /* 0x0000001007057227 */ /* 0x000fe200078e00ff */
[----:B------:R-:W-:Y:S02]  /*08f0*/  LOP3.LUT R4, R13, 0x10, RZ, 0xfc, !PT ;  /* 0x000000100d047812 */ /* 0x000fe400078efcff */
[----:B------:R-:W-:Y:S01]  /*0900*/  ISETP.GT.U32.AND P6, PT, R31, R14, PT ;  /* 0x0000000e1f00720c */ /* 0x000fe20003fc4070 */
[----:B------:R-:W-:Y:S01]  /*0910*/  IMAD.HI.U32 R7, R7, R8, RZ ;  /* 0x0000000807077227 */ /* 0x000fe200078e00ff */
[C---:B------:R-:W-:Y:S02]  /*0920*/  LOP3.LUT R6, R13.reuse, 0x30, RZ, 0xfc, !PT ;  /* 0x000000300d067812 */ /* 0x040fe400078efcff */
[----:B------:R-:W-:Y:S01]  /*0930*/  LOP3.LUT R9, R13, 0x60, RZ, 0xfc, !PT ;  /* 0x000000600d097812 */ /* 0x000fe200078efcff */
[-C--:B------:R-:W-:Y:S01]  /*0940*/  IMAD R16, R5, R17.reuse, R16 ;  /* 0x0000001105107224 */ /* 0x080fe200078e0210 */
[----:B------:R-:W-:Y:S01]  /*0950*/  LOP3.LUT R5, R13, 0x20, RZ, 0xfc, !PT ;  /* 0x000000200d057812 */ /* 0x000fe200078efcff */
[----:B------:R-:W-:Y:S01]  /*0960*/  IMAD R17, R7, R17, R8 ;  /* 0x0000001107117224 */ /* 0x000fe200078e0208 */
[C---:B------:R-:W-:Y:S01]  /*0970*/  LOP3.LUT R7, R13.reuse, 0x40, RZ, 0xfc, !PT ;  /* 0x000000400d077812 */ /* 0x040fe200078efcff */
[----:B------:R-:W-:Y:S01]  /*0980*/  @!P4 IMAD.IADD R12, R12, 0x1, -R31 ;  /* 0x000000010c0cc824 */ /* 0x000fe200078e0a1f */
[----:B------:R-:W-:Y:S01]  /*0990*/  LOP3.LUT R8, R13, 0x50, RZ, 0xfc, !PT ;  /* 0x000000500d087812 */ /* 0x000fe200078efcff */
[----:B------:R-:W-:Y:S01]  /*09a0*/  IMAD R4, R4, 0x40, R11 ;  /* 0x0000004004047824 */ /* 0x000fe200078e020b */
[C---:B------:R-:W-:Y:S01]  /*09b0*/  ISETP.GT.U32.AND P4, PT, R31.reuse, R16, PT ;  /* 0x000000101f00720c */ /* 0x040fe20003f84070 */
[----:B------:R-:W-:Y:S01]  /*09c0*/  @!P6 IMAD.IADD R14, R14, 0x1, -R31 ;  /* 0x000000010e0ee824 */ /* 0x000fe200078e0a1f */
[----:B------:R-:W-:Y:S01]  /*09d0*/  ISETP.GT.U32.AND P5, PT, R31, R17, PT ;  /* 0x000000111f00720c */ /* 0x000fe20003fa4070 */
[--C-:B------:R-:W-:Y:S01]  /*09e0*/  IMAD R5, R5, 0x40, R11.reuse ;  /* 0x0000004005057824 */ /* 0x100fe200078e020b */
[----:B------:R-:W-:Y:S01]  /*09f0*/  ISETP.GT.U32.AND P6, PT, R31, R12, PT ;  /* 0x0000000c1f00720c */ /* 0x000fe20003fc4070 */
[--C-:B------:R-:W-:Y:S01]  /*0a00*/  IMAD R6, R6, 0x40, R11.reuse ;  /* 0x0000004006067824 */ /* 0x100fe200078e020b */
[----:B------:R-:W-:Y:S01]  /*0a10*/  LOP3.LUT R38, R2, 0x50, R13, 0xfe, !PT ;  /* 0x0000005002267812 */ /* 0x000fe200078efe0d */
[--C-:B------:R-:W-:Y:S01]  /*0a20*/  IMAD R7, R7, 0x40, R11.reuse ;  /* 0x0000004007077824 */ /* 0x100fe200078e020b */
[----:B------:R-:W-:Y:S01]  /*0a30*/  LOP3.LUT R40, R2, 0x60, R13, 0xfe, !PT ;  /* 0x0000006002287812 */ /* 0x000fe200078efe0d */
[--C-:B------:R-:W-:Y:S01]  /*0a40*/  IMAD R8, R8, 0x40, R11.reuse ;  /* 0x0000004008087824 */ /* 0x100fe200078e020b */
[----:B------:R-:W-:Y:S01]  /*0a50*/  SHF.R.U32.HI R29, RZ, 0x1f, R28 ;  /* 0x0000001fff1d7819 */ /* 0x000fe2000001161c */
[--C-:B------:R-:W-:Y:S01]  /*0a60*/  IMAD R9, R9, 0x40, R11.reuse ;  /* 0x0000004009097824 */ /* 0x100fe200078e020b */
[----:B------:R-:W-:Y:S01]  /*0a70*/  SHF.R.U32.HI R23, RZ, 0x1f, R22 ;  /* 0x0000001fff177819 */ /* 0x000fe20000011616 */
[----:B------:R-:W-:Y:S01]  /*0a80*/  IMAD R11, R13, 0x40, R11 ;  /* 0x000000400d0b7824 */ /* 0x000fe200078e020b */
[----:B------:R-:W-:Y:S01]  /*0a90*/  LEA.HI R29, R28, R29, RZ, 0x17 ;  /* 0x0000001d1c1d7211 */ /* 0x000fe200078fb8ff */
[----:B------:R-:W-:Y:S01]  /*0aa0*/  IMAD.HI R13, R34, 0x2aaaaaab, RZ ;  /* 0x2aaaaaab220d7827 */ /* 0x000fe200078e02ff */
[----:B------:R-:W-:-:S02]  /*0ab0*/  LEA.HI R23, R22, R23, RZ, 0x17 ;  /* 0x0000001716177211 */ /* 0x000fc400078fb8ff */
[----:B------:R-:W-:Y:S01]  /*0ac0*/  LEA R47, R11, UR14, 0x1 ;  /* 0x0000000e0b2f7c11 */ /* 0x000fe2000f8e08ff */
[----:B------:R-:W-:Y:S01]  /*0ad0*/  IMAD.HI R24, R38, 0x2aaaaaab, RZ ;  /* 0x2aaaaaab26187827 */ /* 0x000fe200078e02ff */
[----:B------:R-:W-:Y:S02]  /*0ae0*/  SHF.R.U32.HI R20, RZ, 0x1f, R13 ;  /* 0x0000001fff147819 */ /* 0x000fe4000001160d */
[----:B------:R-:W-:Y:S01]  /*0af0*/  LEA R49, R4, UR14, 0x1 ;  /* 0x0000000e04317c11 */ /* 0x000fe2000f8e08ff */
[--C-:B------:R-:W-:Y:S01]  /*0b00*/  @!P4 IMAD.IADD R16, R16, 0x1, -R31.reuse ;  /* 0x000000011010c824 */ /* 0x100fe200078e0a1f */
[----:B------:R-:W-:Y:S01]  /*0b10*/  SHF.R.U32.HI R25, RZ, 0x1f, R24 ;  /* 0x0000001fff197819 */ /* 0x000fe20000011618 */
[--C-:B------:R-:W-:Y:S01]  /*0b20*/  @!P5 IMAD.IADD R17, R17, 0x1, -R31.reuse ;  /* 0x000000011111d824 */ /* 0x100fe200078e0a1f */
[----:B------:R-:W-:Y:S01]  /*0b30*/  LEA.HI R13, R13, R20, RZ, 0x17 ;  /* 0x000000140d0d7211 */ /* 0x000fe200078fb8ff */
[----:B------:R-:W-:Y:S01]  /*0b40*/  @!P6 IMAD.IADD R12, R12, 0x1, -R31 ;  /* 0x000000010c0ce824 */ /* 0x000fe200078e0a1f */
[C---:B------:R-:W-:Y:S01]  /*0b50*/  ISETP.GT.U32.AND P4, PT, R31.reuse, R14, PT ;  /* 0x0000000e1f00720c */ /* 0x040fe20003f84070 */
[----:B------:R-:W-:Y:S01]  /*0b60*/  IMAD.HI R26, R40, 0x2aaaaaab, RZ ;  /* 0x2aaaaaab281a7827 */ /* 0x000fe200078e02ff */
[----:B------:R-:W-:-:S02]  /*0b70*/  ISETP.GT.U32.AND P5, PT, R31, R16, PT ;  /* 0x000000101f00720c */ /* 0x000fc40003fa4070 */
[----:B------:R-:W-:Y:S01]  /*0b80*/  ISETP.GT.U32.AND P6, PT, R31, R17, PT ;  /* 0x000000111f00720c */ /* 0x000fe20003fc4070 */
[----:B------:R-:W-:Y:S01]  /*0b90*/  @!P0 IMAD.MOV R12, RZ, RZ, -R12 ;  /* 0x000000ffff0c8224 */ /* 0x000fe200078e0a0c */
[----:B------:R-:W-:Y:S01]  /*0ba0*/  LEA.HI R25, R24, R25, RZ, 0x17 ;  /* 0x0000001918197211 */ /* 0x000fe200078fb8ff */
[----:B------:R-:W-:Y:S01]  /*0bb0*/  IMAD R24, R13, -0xc00, R34 ;  /* 0xfffff4000d187824 */ /* 0x000fe200078e0222 */
[----:B------:R-:W-:Y:S01]  /*0bc0*/  SHF.R.U32.HI R27, RZ, 0x1f, R26 ;  /* 0x0000001fff1b7819 */ /* 0x000fe2000001161a */
[----:B------:R-:W-:Y:S01]  /*0bd0*/  IMAD R34, R29, -0xc00, R42 ;  /* 0xfffff4001d227824 */ /* 0x000fe200078e022a */
[----:B------:R-:W-:Y:S01]  /*0be0*/  LOP3.LUT R13, RZ, R0, RZ, 0x33, !PT ;  /* 0x00000000ff0d7212 */ /* 0x000fe200078e33ff */
[----:B------:R-:W2:Y:S01]  /*0bf0*/  LDC.64 R28, c[0x0][0x210] ;  /* 0x00008400ff1c7b82 */ /* 0x000ea20000000a00 */
[----:B------:R-:W-:Y:S01]  /*0c00*/  LEA.HI R27, R26, R27, RZ, 0x17 ;  /* 0x0000001b1a1b7211 */ /* 0x000fe200078fb8ff */
[--C-:B------:R-:W-:Y:S01]  /*0c10*/  @!P4 IMAD.IADD R14, R14, 0x1, -R31.reuse ;  /* 0x000000010e0ec824 */ /* 0x100fe200078e0a1f */
[----:B------:R-:W-:Y:S01]  /*0c20*/  ISETP.NE.AND P4, PT, R0, RZ, PT ;  /* 0x000000ff0000720c */ /* 0x000fe20003f85270 */
[--C-:B------:R-:W-:Y:S01]  /*0c30*/  @!P5 IMAD.IADD R16, R16, 0x1, -R31.reuse ;  /* 0x000000011010d824 */ /* 0x100fe200078e0a1f */
[----:B------:R-:W-:Y:S01]  /*0c40*/  LEA R51, R5, UR14, 0x1 ;  /* 0x0000000e05337c11 */ /* 0x000fe2000f8e08ff */
[----:B------:R-:W-:Y:S01]  /*0c50*/  @!P6 IMAD.IADD R17, R17, 0x1, -R31 ;  /* 0x000000011111e824 */ /* 0x000fe200078e0a1f */
[----:B------:R-:W-:Y:S01]  /*0c60*/  LEA R53, R6, UR14, 0x1 ;  /* 0x0000000e06357c11 */ /* 0x000fe2000f8e08ff */
[----:B------:R-:W-:Y:S01]  /*0c70*/  @!P3 IMAD.MOV R14, RZ, RZ, -R14 ;  /* 0x000000ffff0eb224 */ /* 0x000fe200078e0a0e */
[----:B------:R-:W-:Y:S01]  /*0c80*/  LEA R55, R7, UR14, 0x1 ;  /* 0x0000000e07377c11 */ /* 0x000fe2000f8e08ff */
[----:B------:R-:W-:Y:S01]  /*0c90*/  @!P2 IMAD.MOV R16, RZ, RZ, -R16 ;  /* 0x000000ffff10a224 */ /* 0x000fe200078e0a10 */
[----:B------:R-:W-:Y:S01]  /*0ca0*/  LEA R57, R8, UR14, 0x1 ;  /* 0x0000000e08397c11 */ /* 0x000fe2000f8e08ff */
[----:B------:R-:W-:Y:S01]  /*0cb0*/  @!P1 IMAD.MOV R17, RZ, RZ, -R17 ;  /* 0x000000ffff119224 */ /* 0x000fe200078e0a11 */
[----:B------:R-:W-:Y:S01]  /*0cc0*/  SEL R14, R13, R14, !P4 ;  /* 0x0000000e0d0e7207 */ /* 0x000fe20006000000 */
[----:B------:R-:W-:Y:S01]  /*0cd0*/  IMAD R26, R23, -0xc00, R36 ;  /* 0xfffff400171a7824 */ /* 0x000fe200078e0224 */
[----:B------:R-:W-:Y:S01]  /*0ce0*/  SEL R36, R13, R12, !P4 ;  /* 0x0000000c0d247207 */ /* 0x000fe20006000000 */
[----:B------:R-:W-:Y:S01]  /*0cf0*/  IMAD R20, R19, -0xc00, R30 ;  /* 0xfffff40013147824 */ /* 0x000fe200078e021e */
[----:B------:R-:W-:Y:S01]  /*0d00*/  SEL R16, R13, R16, !P4 ;  /* 0x000000100d107207 */ /* 0x000fe20006000000 */
[----:B------:R-:W-:Y:S01]  /*0d10*/  IMAD R22, R21, -0xc00, R32 ;  /* 0xfffff40015167824 */ /* 0x000fe200078e0220 */
[----:B------:R-:W-:Y:S01]  /*0d20*/  SEL R12, R13, R17, !P4 ;  /* 0x000000110d0c7207 */ /* 0x000fe20006000000 */
[----:B------:R-:W-:Y:S01]  /*0d30*/  IMAD R30, R25, -0xc00, R38 ;  /* 0xfffff400191e7824 */ /* 0x000fe200078e0226 */
[----:B------:R-:W-:Y:S01]  /*0d40*/  LEA R59, R9, UR14, 0x1 ;  /* 0x0000000e093b7c11 */ /* 0x000fe2000f8e08ff */
[----:B------:R-:W-:-:S02]  /*0d50*/  IMAD R32, R27, -0xc00, R40 ;  /* 0xfffff4001b207824 */ /* 0x000fc400078e0228 */
[--C-:B------:R-:W-:Y:S02]  /*0d60*/  IMAD R23, R36, 0xc00, R15.reuse ;  /* 0x00000c0024177824 */ /* 0x100fe400078e020f */
[--C-:B------:R-:W-:Y:S02]  /*0d70*/  IMAD R25, R14, 0xc00, R15.reuse ;  /* 0x00000c000e197824 */ /* 0x100fe400078e020f */
[--C-:B------:R-:W-:Y:S02]  /*0d80*/  IMAD R31, R18, 0xc00, R15.reuse ;  /* 0x00000c00121f7824 */ /* 0x100fe400078e020f */
[--C-:B------:R-:W-:Y:S02]  /*0d90*/  IMAD R33, R20, 0xc00, R15.reuse ;  /* 0x00000c0014217824 */ /* 0x100fe400078e020f */
[--C-:B------:R-:W-:Y:S02]  /*0da0*/  IMAD R35, R22, 0xc00, R15.reuse ;  /* 0x00000c0016237824 */ /* 0x100fe400078e020f */
[----:B------:R-:W-:-:S02]  /*0db0*/  IMAD R37, R24, 0xc00, R15 ;  /* 0x00000c0018257824 */ /* 0x000fc400078e020f */
[--C-:B------:R-:W-:Y:S02]  /*0dc0*/  IMAD R39, R26, 0xc00, R15.reuse ;  /* 0x00000c001a277824 */ /* 0x100fe400078e020f */
[--C-:B------:R-:W-:Y:S02]  /*0dd0*/  IMAD R41, R30, 0xc00, R15.reuse ;  /* 0x00000c001e297824 */ /* 0x100fe400078e020f */
[--C-:B------:R-:W-:Y:S02]  /*0de0*/  IMAD R43, R32, 0xc00, R15.reuse ;  /* 0x00000c00202b7824 */ /* 0x100fe400078e020f */
[--C-:B------:R-:W-:Y:S02]  /*0df0*/  IMAD R13, R34, 0xc00, R15.reuse ;  /* 0x00000c00220d7824 */ /* 0x100fe400078e020f */
[--C-:B------:R-:W-:Y:S02]  /*0e00*/  IMAD R27, R16, 0xc00, R15.reuse ;  /* 0x00000c00101b7824 */ /* 0x100fe400078e020f */
[----:B------:R-:W-:-:S02]  /*0e10*/  IMAD R15, R12, 0xc00, R15 ;  /* 0x00000c000c0f7824 */ /* 0x000fc400078e020f */
[----:B--2---:R-:W-:-:S04]  /*0e20*/  IMAD.WIDE R22, R23, 0x2, R28 ;  /* 0x0000000217167825 */ /* 0x004fc800078e021c */
[--C-:B------:R-:W-:Y:S01]  /*0e30*/  IMAD.WIDE R24, R25, 0x2, R28.reuse ;  /* 0x0000000219187825 */ /* 0x100fe200078e021c */
[----:B------:R-:W-:Y:S01]  /*0e40*/  @!PT LDS RZ, [RZ] ;  /* 0x00000000fffff984 */ /* 0x000fe20000000800 */
[----:B------:R-:W-:Y:S01]  /*0e50*/  @!PT LDS RZ, [RZ] ;  /* 0x00000000fffff984 */ /* 0x000fe20000000800 */
[----:B------:R-:W-:Y:S01]  /*0e60*/  @!PT LDS RZ, [RZ] ;  /* 0x00000000fffff984 */ /* 0x000fe20000000800 */
[----:B------:R-:W-:Y:S01]  /*0e70*/  LDGSTS.E.BYPASS.128 [R47], desc[UR18][R22.64] ;  /* 0x00000000162f7fae */ /* 0x000fe2000b901c52 */
[----:B------:R-:W-:Y:S02]  /*0e80*/  IADD3 R114, P0, R22, 0x100, RZ ;  /* 0x0000010016727810 */ /* 0x000fe40007f1e0ff */
[--C-:B------:R-:W-:Y:S01]  /*0e90*/  IMAD.WIDE R26, R27, 0x2, R28.reuse ;  /* 0x000000021b1a7825 */ /* 0x100fe200078e021c */
[----:B------:R-:W-:Y:S01]  /*0ea0*/  LDGSTS.E.BYPASS.128 [R49], desc[UR18][R24.64] ;  /* 0x0000000018317fae */ /* 0x000fe2000b901c52 */
[----:B------:R-:W-:Y:S02]  /*0eb0*/  IADD3 R12, P1, R24, 0x100, RZ ;  /* 0x00000100180c7810 */ /* 0x000fe40007f3e0ff */
[----:B------:R-:W-:Y:S01]  /*0ec0*/  IMAD.WIDE R28, R15, 0x2, R28 ;  /* 0x000000020f1c7825 */ /* 0x000fe200078e021c */
[----:B------:R-:W-:Y:S03]  /*0ed0*/  LDGSTS.E.BYPASS.128 [R51], desc[UR18][R26.64] ;  /* 0x000000001a337fae */ /* 0x000fe6000b901c52 */
[--C-:B-1---5:R-:W-:Y:S01]  /*0ee0*/  IMAD.WIDE R30, R31, 0x2, R44.reuse ;  /* 0x000000021f1e7825 */ /* 0x122fe200078e022c */
[----:B------:R-:W-:Y:S03]  /*0ef0*/  LDGSTS.E.BYPASS.128 [R53], desc[UR18][R28.64] ;  /* 0x000000001c357fae */ /* 0x000fe6000b901c52 */
[--C-:B------:R-:W-:Y:S01]  /*0f00*/  IMAD.WIDE R32, R33, 0x2, R44.reuse ;  /* 0x0000000221207825 */ /* 0x100fe200078e022c */
[----:B------:R-:W0:Y:S03]  /*0f10*/  LDGDEPBAR ;  /* 0x00000000000079af */ /* 0x000e260000000000 */
[--C-:B------:R-:W-:Y:S01]  /*0f20*/  IMAD.WIDE R34, R35, 0x2, R44.reuse ;  /* 0x0000000223227825 */ /* 0x100fe200078e022c */
[----:B------:R-:W-:Y:S03]  /*0f30*/  LDGSTS.E.BYPASS.128 [R47+0x6000], desc[UR18][R30.64] ;  /* 0x060000001e2f7fae */ /* 0x000fe6000b901c52 */
[--C-:B------:R-:W-:Y:S01]  /*0f40*/  IMAD.WIDE R36, R37, 0x2, R44.reuse ;  /* 0x0000000225247825 */ /* 0x100fe200078e022c */
[----:B------:R-:W-:Y:S03]  /*0f50*/  LDGSTS.E.BYPASS.128 [R49+0x6000], desc[UR18][R32.64] ;  /* 0x0600000020317fae */ /* 0x000fe6000b901c52 */
[--C-:B------:R-:W-:Y:S01]  /*0f60*/  IMAD.WIDE R38, R39, 0x2, R44.reuse ;  /* 0x0000000227267825 */ /* 0x100fe200078e022c */
[----:B------:R-:W-:Y:S03]  /*0f70*/  LDGSTS.E.BYPASS.128 [R51+0x6000], desc[UR18][R34.64] ;  /* 0x0600000022337fae */ /* 0x000fe6000b901c52 */
[--C-:B------:R-:W-:Y:S01]  /*0f80*/  IMAD.WIDE R40, R41, 0x2, R44.reuse ;  /* 0x0000000229287825 */ /* 0x100fe200078e022c */
[----:B------:R-:W-:Y:S03]  /*0f90*/  LDGSTS.E.BYPASS.128 [R53+0x6000], desc[UR18][R36.64] ;  /* 0x0600000024357fae */ /* 0x000fe6000b901c52 */
[----:B------:R-:W-:Y:S01]  /*0fa0*/  IMAD.WIDE R42, R43, 0x2, R44 ;  /* 0x000000022b2a7825 */ /* 0x000fe200078e022c */
[----:B------:R-:W-:Y:S01]  /*0fb0*/  LDGSTS.E.BYPASS.128 [R55+0x6000], desc[UR18][R38.64] ;  /* 0x0600000026377fae */ /* 0x000fe2000b901c52 */
[----:B------:R-:W-:-:S02]  /*0fc0*/  IADD3 R104, P2, R40, 0x100, RZ ;  /* 0x0000010028687810 */ /* 0x000fc40007f5e0ff */
[----:B------:R-:W-:Y:S01]  /*0fd0*/  IMAD.WIDE R44, R13, 0x2, R44 ;  /* 0x000000020d2c7825 */ /* 0x000fe200078e022c */
[----:B------:R-:W-:Y:S03]  /*0fe0*/  LDGSTS.E.BYPASS.128 [R57+0x6000], desc[UR18][R40.64] ;  /* 0x0600000028397fae */ /* 0x000fe6000b901c52 */
[----:B------:R-:W-:Y:S01]  /*0ff0*/  IMAD.X R13, RZ, RZ, R23, P0 ;  /* 0x000000ffff0d7224 */ /* 0x000fe200000e0617 */
[----:B------:R-:W-:Y:S01]  /*1000*/  LDGSTS.E.BYPASS.128 [R59+0x6000], desc[UR18][R42.64] ;  /* 0x060000002a3b7fae */ /* 0x000fe2000b901c52 */
[----:B------:R-:W-:Y:S01]  /*1010*/  IADD3 R14, P0, R26, 0x100, RZ ;  /* 0x000001001a0e7810 */ /* 0x000fe20007f1e0ff */
[----:B------:R-:W-:Y:S01]  /*1020*/  IMAD.X R15, RZ, RZ, R25, P1 ;  /* 0x000000ffff0f7224 */ /* 0x000fe200008e0619 */
[----:B------:R-:W-:Y:S01]  /*1030*/  IADD3 R16, P1, R28, 0x100, RZ ;  /* 0x000001001c107810 */ /* 0x000fe20007f3e0ff */
[----:B------:R-:W-:Y:S01]  /*1040*/  LDGSTS.E.BYPASS.128 [R61+0x6000], desc[UR18][R44.64] ;  /* 0x060000002c3d7fae */ /* 0x000fe2000b901c52 */
[----:B------:R-:W-:-:S02]  /*1050*/  IMAD.X R108, RZ, RZ, R41, P2 ;  /* 0x000000ffff6c7224 */ /* 0x000fc400010e0629 */
[----:B------:R-:W-:Y:S01]  /*1060*/  IMAD.X R17, RZ, RZ, R27, P0 ;  /* 0x000000ffff117224 */ /* 0x000fe200000e061b */
[----:B------:R-:W0:Y:S01]  /*1070*/  LDGDEPBAR ;  /* 0x00000000000079af */ /* 0x000e220000000000 */
[----:B------:R-:W-:Y:S01]  /*1080*/  BAR.SYNC.DEFER_BLOCKING 0x0 ;  /* 0x0000000000007b1d */ /* 0x000fe20000010000 */
[----:B------:R-:W-:Y:S01]  /*1090*/  IADD3 R18, P0, R30, 0x100, RZ ;  /* 0x000001001e127810 */ /* 0x000fe20007f1e0ff */
[----:B------:R-:W-:Y:S01]  /*10a0*/  IMAD.X R19, RZ, RZ, R29, P1 ;  /* 0x000000ffff137224 */ /* 0x000fe200008e061d */
[----:B------:R-:W-:-:S03]  /*10b0*/  IADD3 R20, P1, R32, 0x100, RZ ;  /* 0x0000010020147810 */ /* 0x000fc60007f3e0ff */
[----:B------:R-:W-:Y:S01]  /*10c0*/  IMAD.X R21, RZ, RZ, R31, P0 ;  /* 0x000000ffff157224 */ /* 0x000fe200000e061f */
[----:B------:R-:W-:Y:S01]  /*10d0*/  @!PT LDS RZ, [RZ] ;  /* 0x00000000fffff984 */ /* 0x000fe20000000800 */
[----:B------:R-:W-:Y:S01]  /*10e0*/  @!PT LDS RZ, [RZ] ;  /* 0x00000000fffff984 */ /* 0x000fe20000000800 */
[----:B------:R-:W-:Y:S01]  /*10f0*/  @!PT LDS RZ, [RZ] ;  /* 0x00000000fffff984 */ /* 0x000fe20000000800 */
[----:B------:R1:W-:Y:S04]  /*1100*/  LDGSTS.E.BYPASS.128 [R47+0x2000], desc[UR18][R22.64+0x80] ;  /* 0x02000080162f7fae */ /* 0x0003e8000b901c52 */
[----:B------:R2:W-:Y:S04]  /*1110*/  LDGSTS.E.BYPASS.128 [R49+0x2000], desc[UR18][R24.64+0x80] ;  /* 0x0200008018317fae */ /* 0x0005e8000b901c52 */
[----:B------:R3:W-:Y:S04]  /*1120*/  LDGSTS.E.BYPASS.128 [R51+0x2000], desc[UR18][R26.64+0x80] ;  /* 0x020000801a337fae */ /* 0x0007e8000b901c52 */
[----:B------:R4:W-:Y:S01]  /*1130*/  LDGSTS.E.BYPASS.128 [R53+0x2000], desc[UR18][R28.64+0x80] ;  /* 0x020000801c357fae */ /* 0x0009e2000b901c52 */
[----:B-1----:R-:W-:Y:S01]  /*1140*/  IADD3 R22, P0, R34, 0x100, RZ ;  /* 0x0000010022167810 */ /* 0x002fe20007f1e0ff */
[----:B------:R-:W-:Y:S01]  /*1150*/  IMAD.X R23, RZ, RZ, R33, P1 ;  /* 0x000000ffff177224 */ /* 0x000fe200008e0621 */
[----:B------:R-:W-:Y:S01]  /*1160*/  IADD3 R88, P1, R36, 0x100, RZ ;  /* 0x0000010024587810 */ /* 0x000fe20007f3e0ff */
[----:B------:R-:W0:Y:S01]  /*1170*/  LDGDEPBAR ;  /* 0x00000000000079af */ /* 0x000e220000000000 */
[----:B--2---:R-:W-:Y:S01]  /*1180*/  CS2R R24, SRZ ;  /* 0x0000000000187805 */ /* 0x004fe2000001ff00 */
[----:B------:R-:W-:Y:S01]  /*1190*/  IMAD.X R89, RZ, RZ, R35, P0 ;  /* 0x000000ffff597224 */ /* 0x000fe200000e0623 */
[----:B------:R-:W-:Y:S01]  /*11a0*/  IADD3 R90, P0, R38, 0x100, RZ ;  /* 0x00000100265a7810 */ /* 0x000fe20007f1e0ff */
[----:B------:R1:W-:Y:S01]  /*11b0*/  LDGSTS.E.BYPASS.128 [R47+0xa000], desc[UR18][R30.64+0x80] ;  /* 0x0a0000801e2f7fae */ /* 0x0003e2000b901c52 */
[----:B------:R-:W-:Y:S01]  /*11c0*/  IMAD.X R91, RZ, RZ, R37, P1 ;  /* 0x000000ffff5b7224 */ /* 0x000fe200008e0625 */
[----:B------:R-:W-:-:S02]  /*11d0*/  IADD3 R106, P1, R42, 0x100, RZ ;  /* 0x000001002a6a7810 */ /* 0x000fc40007f3e0ff */
[----:B---3--:R-:W-:Y:S01]  /*11e0*/  CS2R R26, SRZ ;  /* 0x00000000001a7805 */ /* 0x008fe2000001ff00 */
[----:B------:R2:W-:Y:S01]  /*11f0*/  LDGSTS.E.BYPASS.128 [R49+0xa000], desc[UR18][R32.64+0x80] ;  /* 0x0a00008020317fae */ /* 0x0005e2000b901c52 */
[----:B------:R-:W-:Y:S01]  /*1200*/  IMAD.X R105, RZ, RZ, R39, P0 ;  /* 0x000000ffff697224 */ /* 0x000fe200000e0627 */
[----:B------:R-:W-:Y:S01]  /*1210*/  IADD3 R107, P0, R44, 0x100, RZ ;  /* 0x000001002c6b7810 */ /* 0x000fe20007f1e0ff */
[----:B------:R-:W-:Y:S01]  /*1220*/  IMAD.X R109, RZ, RZ, R43, P1 ;  /* 0x000000ffff6d7224 */ /* 0x000fe200008e062b */
[----:B------:R3:W-:Y:S01]  /*1230*/  LDGSTS.E.BYPASS.128 [R51+0xa000], desc[UR18][R34.64+0x80] ;  /* 0x0a00008022337fae */ /* 0x0007e2000b901c52 */
[----:B----4-:R-:W-:Y:S02]  /*1240*/  CS2R R28, SRZ ;  /* 0x00000000001c7805 */ /* 0x010fe4000001ff00 */
[----:B------:R-:W-:Y:S01]  /*1250*/  IMAD.X R110, RZ, RZ, R45, P0 ;  /* 0x000000ffff6e7224 */ /* 0x000fe200000e062d */
[----:B------:R4:W-:Y:S01]  /*1260*/  LDGSTS.E.BYPASS.128 [R53+0xa000], desc[UR18][R36.64+0x80] ;  /* 0x0a00008024357fae */ /* 0x0009e2000b901c52 */
[----:B-1----:R-:W-:-:S02]  /*1270*/  CS2R R30, SRZ ;  /* 0x00000000001e7805 */ /* 0x002fc4000001ff00 */
[----:B------:R-:W-:Y:S01]  /*1280*/  CS2R R46, SRZ ;  /* 0x00000000002e7805 */ /* 0x000fe2000001ff00 */
[----:B------:R1:W-:Y:S01]  /*1290*/  LDGSTS.E.BYPASS.128 [R55+0xa000], desc[UR18][R38.64+0x80] ;  /* 0x0a00008026377fae */ /* 0x0003e2000b901c52 */
[----:B--2---:R-:W-:Y:S02]  /*12a0*/  CS2R R32, SRZ ;  /* 0x0000000000207805 */ /* 0x004fe4000001ff00 */
[----:B------:R-:W-:Y:S01]  /*12b0*/  CS2R R48, SRZ ;  /* 0x0000000000307805 */ /* 0x000fe2000001ff00 */
[----:B------:R2:W-:Y:S01]  /*12c0*/  LDGSTS.E.BYPASS.128 [R57+0xa000], desc[UR18][R40.64+0x80] ;  /* 0x0a00008028397fae */ /* 0x0005e2000b901c52 */
[----:B---3--:R-:W-:Y:S02]  /*12d0*/  CS2R R34, SRZ ;  /* 0x0000000000227805 */ /* 0x008fe4000001ff00 */
[----:B------:R-:W-:Y:S01]  /*12e0*/  CS2R R50, SRZ ;  /* 0x0000000000327805 */ /* 0x000fe2000001ff00 */
[----:B------:R3:W-:Y:S01]  /*12f0*/  LDGSTS.E.BYPASS.128 [R59+0xa000], desc[UR18][R42.64+0x80] ;  /* 0x0a0000802a3b7fae */ /* 0x0007e2000b901c52 */
[----:B----4-:R-:W-:-:S02]  /*1300*/  CS2R R36, SRZ ;  /* 0x0000000000247805 */ /* 0x010fc4000001ff00 */
[----:B------:R-:W-:Y:S01]  /*1310*/  CS2R R52, SRZ ;  /* 0x0000000000347805 */ /* 0x000fe2000001ff00 */
[----:B------:R4:W-:Y:S01]  /*1320*/  LDGSTS.E.BYPASS.128 [R61+0xa000], desc[UR18][R44.64+0x80] ;  /* 0x0a0000802c3d7fae */ /* 0x0009e2000b901c52 */
[----:B-1----:R-:W-:Y:S02]  /*1330*/  CS2R R38, SRZ ;  /* 0x0000000000267805 */ /* 0x002fe4000001ff00 */
[----:B------:R-:W-:Y:S01]  /*1340*/  CS2R R54, SRZ ;  /* 0x0000000000367805 */ /* 0x000fe2000001ff00 */
[----:B------:R-:W0:Y:S01]  /*1350*/  LDGDEPBAR ;  /* 0x00000000000079af */ /* 0x000e220000000000 */
[----:B--2---:R-:W-:Y:S02]  /*1360*/  CS2R R40, SRZ ;  /* 0x0000000000287805 */ /* 0x004fe4000001ff00 */
[----:B------:R-:W-:Y:S02]  /*1370*/  CS2R R56, SRZ ;  /* 0x0000000000387805 */ /* 0x000fe4000001ff00 */
[----:B---3--:R-:W-:-:S02]  /*1380*/  CS2R R42, SRZ ;  /* 0x00000000002a7805 */ /* 0x008fc4000001ff00 */
[----:B------:R-:W-:Y:S02]  /*1390*/  CS2R R58, SRZ ;  /* 0x00000000003a7805 */ /* 0x000fe4000001ff00 */
[----:B----4-:R-:W-:Y:S02]  /*13a0*/  CS2R R44, SRZ ;  /* 0x00000000002c7805 */ /* 0x010fe4000001ff00 */
[----:B------:R-:W-:-:S07]  /*13b0*/  CS2R R60, SRZ ;  /* 0x00000000003c7805 */ /* 0x000fce000001ff00 */
.L_x_0:
[----:B------:R-:W1:Y:S01]  /*13c0*/  SHFL.IDX PT, R92, R113, RZ, 0x1f ;  /* 0x00001fff715c7589 */ /* 0x000e6200000e0000 */
[----:B------:R-:W-:Y:S01]  /*13d0*/  UIADD3 UR6, UR6, 0x1, URZ ;  /* 0x0000000106067890 */ /* 0x000fe2000fffe03f */
[----:B------:R-:W-:-:S04]  /*13e0*/  DEPBAR.LE SB0, 0x2 ;  /* 0x000080800000791a */ /* 0x000fc80000000000 */
[----:B------:R-:W-:Y:S01]  /*13f0*/  UISETP.GE.AND UP0, UPT, UR6, 0x3, UPT ;  /* 0x000000030600788c */ /* 0x000fe2000bf06270 */
[----:B------:R-:W-:Y:S01]  /*1400*/  BAR.SYNC.DEFER_BLOCKING 0x0 ;  /* 0x0000000000007b1d */ /* 0x000fe20000010000 */
[----:B------:R-:W-:Y:S01]  /*1410*/  UIADD3 UR15, UR15, 0x1, URZ ;  /* 0x000000010f0f7890 */ /* 0x000fe2000fffe03f */
[----:B------:R-:W-:Y:S01]  /*1420*/  VIADD R112, R112, 0x40 ;  /* 0x0000004070707836 */ /* 0x000fe20000000000 */
[----:B------:R-:W-:Y:S01]  /*1430*/  USEL UR16, UR6, URZ, !UP0 ;  /* 0x0000003f06107287 */ /* 0x000fe2000c000000 */
[----:B------:R-:W-:Y:S02]  /*1440*/  IADD3 R98, P1, R114, UR4, RZ ;  /* 0x0000000472627c10 */ /* 0x000fe4000ff3e0ff */
[----:B------:R-:W-:Y:S01]  /*1450*/  UMOV UR11, 0x40000040 ;  /* 0x40000040000b7882 */ /* 0x000fe20000000000 */
[----:B------:R-:W-:Y:S01]  /*1460*/  ULEA UR6, UR16, UR14, 0xd ;  /* 0x0000000e10067291 */ /* 0x000fe2000f8e683f */
[----:B------:R-:W-:Y:S02]  /*1470*/  ISETP.GE.U32.AND P0, PT, R112, 0xb80, PT ;  /* 0x00000b807000780c */ /* 0x000fe40003f06070 */
[----:B------:R-:W-:Y:S01]  /*1480*/  IADD3 R100, P2, R12, UR4, RZ ;  /* 0x000000040c647c10 */ /* 0x000fe2000ff5e0ff */
[----:B------:R-:W-:Y:S01]  /*1490*/  USHF.R.U32.HI UR8, URZ, 0x4, UR6 ;  /* 0x000000043f087899 */ /* 0x000fe20008011606 */
[----:B------:R-:W-:Y:S01]  /*14a0*/  IADD3.X R99, R13, UR5, RZ, P1, !PT ;  /* 0x000000050d637c10 */ /* 0x000fe20008ffe4ff */
[----:B------:R-:W-:Y:S01]  /*14b0*/  ULEA UR6, UR16, UR17, 0xe ;  /* 0x0000001110067291 */ /* 0x000fe2000f8e703f */
[----:B------:R-:W-:Y:S01]  /*14c0*/  IADD3 R94, P1, R14, UR4, RZ ;  /* 0x000000040e5e7c10 */ /* 0x000fe2000ff3e0ff */
[----:B------:R-:W-:Y:S01]  /*14d0*/  ULOP3.LUT UR8, UR8, 0x3fff, URZ, 0xc0, !UPT ;  /* 0x00003fff08087892 */ /* 0x000fe2000f8ec03f */
[----:B------:R-:W-:Y:S01]  /*14e0*/  IADD3.X R101, R15, UR5, RZ, P2, !PT ;  /* 0x000000050f657c10 */ /* 0x000fe200097fe4ff */
[----:B------:R-:W-:Y:S01]  /*14f0*/  USHF.R.U32.HI UR6, URZ, 0x4, UR6 ;  /* 0x000000043f067899 */ /* 0x000fe20008011606 */
[----:B-1----:R-:W-:-:S02]  /*1500*/  R2UR UR7, R92 ;  /* 0x000000005c0772ca */ /* 0x002fc400000e0000 */
[----:B------:R-:W-:Y:S01]  /*1510*/  IADD3 R92, P2, R16, UR4, RZ ;  /* 0x00000004105c7c10 */ /* 0x000fe2000ff5e0ff */
[----:B------:R-:W-:Y:S01]  /*1520*/  ULOP3.LUT UR6, UR6, 0x3fff, URZ, 0xc0, !UPT ;  /* 0x00003fff06067892 */ /* 0x000fe2000f8ec03f */
[----:B------:R-:W-:Y:S01]  /*1530*/  IADD3.X R95, R17, UR5, RZ, P1, !PT ;  /* 0x00000005115f7c10 */ /* 0x000fe20008ffe4ff */
[----:B------:R-:W-:Y:S02]  /*1540*/  WARPGROUP.ARRIVE ;  /* 0x00000000000079c5 */ /* 0x000fe40000000000 */
[----:B------:R-:W-:Y:S01]  /*1550*/  ULOP3.LUT UR10, UR6, 0x4000000, URZ, 0xfc, !UPT ;  /* 0x04000000060a7892 */ /* 0x000fe2000f8efc3f */
[----:B------:R-:W-:Y:S02]  /*1560*/  IADD3 R96, P1, R18, UR4, RZ ;  /* 0x0000000412607c10 */ /* 0x000fe4000ff3e0ff */
[----:B------:R-:W-:Y:S02]  /*1570*/  IADD3.X R93, R19, UR5, RZ, P2, !PT ;  /* 0x00000005135d7c10 */ /* 0x000fe400097fe4ff */
[----:B------:R-:W-:Y:S01]  /*1580*/  IADD3.X R97, R21, UR5, RZ, P1, !PT ;  /* 0x0000000515617c10 */ /* 0x000fe20008ffe4ff */
[----:B------:R-:W-:Y:S01]  /*1590*/  USHF.L.U32 UR7, UR7, 0x7, URZ ;  /* 0x0000000707077899 */ /* 0x000fe2000800063f */
[----:B------:R-:W-:-:S03]  /*15a0*/  IADD3 R102, P1, R22, UR4, RZ ;  /* 0x0000000416667c10 */ /* 0x000fc6000ff3e0ff */
[----:B------:R-:W-:-:S04]  /*15b0*/  ULOP3.LUT UR7, UR7, 0x180, URZ, 0xc0, !UPT ;  /* 0x0000018007077892 */ /* 0x000fc8000f8ec03f */
[----:B------:R-:W-:-:S03]  /*15c0*/  UIADD3 UR12, UP0, UR7, UR8, URZ ;  /* 0x00000008070c7290 */ /* 0x000fc6000ff1e03f */
[----:B------:R-:W-:Y:S01]  /*15d0*/  UMOV UR7, URZ ;  /* 0x0000003f00077c82 */ /* 0x000fe20008000000 */
[----:B------:R-:W-:Y:S02]  /*15e0*/  UIADD3.X UR13, URZ, URZ, URZ, UP0, !UPT ;  /* 0x0000003f3f0d7290 */ /* 0x000fe400087fe43f */
[----:B------:R-:W-:Y:S02]  /*15f0*/  ULOP3.LUT UR8, UR12, 0x2000000, URZ, 0xfc, !UPT ;  /* 0x020000000c087892 */ /* 0x000fe4000f8efc3f */
[----:B------:R-:W-:Y:S02]  /*1600*/  ULOP3.LUT UR9, UR13, 0x40000040, URZ, 0xfc, !UPT ;  /* 0x400000400d097892 */ /* 0x000fe4000f8efc3f */
[----:B------:R-:W-:-:S04]  /*1610*/  UISETP.GE.AND UP0, UPT, UR15, 0x3, UPT ;  /* 0x000000030f00788c */ /* 0x000fc8000bf06270 */
[----:B------:R-:W-:-:S03]  /*1620*/  USEL UR15, UR15, URZ, !UP0 ;  /* 0x0000003f0f0f7287 */ /* 0x000fc6000c000000 */
[----:B------:R-:W-:Y:S01]  /*1630*/  HGMMA.64x128x16.F32.BF16 R24, gdesc[UR8], R24 ;  /* 0x01e00000081879f0 */ /* 0x000fe20008701818 */
[----:B------:R-:W-:Y:S01]  /*1640*/  UMOV UR8, 0x2000002 ;  /* 0x0200000200087882 */ /* 0x000fe20000000000 */
[----:B------:R-:W-:Y:S01]  /*1650*/  UMOV UR9, 0x40000040 ;  /* 0x4000004000097882 */ /* 0x000fe20000000000 */
[----:B------:R-:W-:Y:S01]  /*1660*/  UMOV UR10, 0x4000002 ;  /* 0x04000002000a7882 */ /* 0x000fe20000000000 */
[----:B------:R-:W-:Y:S01]  /*1670*/  UMOV UR11, 0x40000040 ;  /* 0x40000040000b7882 */ /* 0x000fe20000000000 */
[----:B------:R-:W-:Y:S02]  /*1680*/  UIADD3.64 UR8, UR12, UR8, URZ ;  /* 0x000000080c087297 */ /* 0x000fe4000fffe03f */
[----:B------:R-:W-:-:S09]  /*1690*/  UIADD3.64 UR10, UR6, UR10, URZ ;  /* 0x0000000a060a7297 */ /* 0x000fd2000fffe03f */
        /* <DEDUP_REMOVED lines=13> */
[----:B------:R-:W-:Y:S02]  /*1770*/  UIADD3.64 UR10, UR6, UR10, URZ ;  /* 0x0000000a060a7297 */ /* 0x000fe4000fffe03f */
[----:B------:R-:W-:-:S06]  /*1780*/  ULEA UR6, UR15, UR14, 0xd ;  /* 0x0000000e0f067291 */ /* 0x000fcc000f8e683f */
[----:B------:R-:W-:Y:S02]  /*1790*/  LEA R103, R11, UR6, 0x1 ;  /* 0x000000060b677c11 */ /* 0x000fe4000f8e08ff */
[----:B------:R-:W-:Y:S02]  /*17a0*/  LEA R115, R4, UR6, 0x1 ;  /* 0x0000000604737c11 */ /* 0x000fe4000f8e08ff */
[----:B------:R-:W-:Y:S02]  /*17b0*/  LEA R117, R5, UR6, 0x1 ;  /* 0x0000000605757c11 */ /* 0x000fe4000f8e08ff */
[----:B------:R-:W-:Y:S01]  /*17c0*/  LEA R119, R6, UR6, 0x1 ;  /* 0x0000000606777c11 */ /* 0x000fe2000f8e08ff */
[----:B------:R-:W-:-:S06]  /*17d0*/  ULEA UR6, UR15, UR17, 0xe ;  /* 0x000000110f067291 */ /* 0x000fcc000f8e703f */
[----:B------:R-:W-:Y:S01]  /*17e0*/  LEA R121, R11, UR6, 0x1 ;  /* 0x000000060b797c11 */ /* 0x000fe2000f8e08ff */
[----:B------:R-:W-:Y:S03]  /*17f0*/  HGMMA.64x128x16.F32.BF16 R24, gdesc[UR8], R24, gsb0 ;  /* 0x01e00000081879f0 */ /* 0x000fe60008001818 */
[----:B------:R-:W-:Y:S02]  /*1800*/  WARPGROUP.DEPBAR.LE gsb0, 0x1 ;  /* 0x00008000000079c5 */ /* 0x000fe40000010100 */
[----:B------:R-:W-:Y:S06]  /*1810*/  BAR.SYNC.DEFER_BLOCKING 0x0 ;  /* 0x0000000000007b1d */ /* 0x000fec0000010000 */
[----:B------:R-:W-:Y:S01]  /*1820*/  @!PT LDS RZ, [RZ] ;  /* 0x00000000fffff984 */ /* 0x000fe20000000800 */
[----:B------:R-:W-:Y:S01]  /*1830*/  @!PT LDS RZ, [RZ] ;  /* 0x00000000fffff984 */ /* 0x000fe20000000800 */
[----:B------:R-:W-:Y:S01]  /*1840*/  @!PT LDS RZ, [RZ] ;  /* 0x00000000fffff984 */ /* 0x000fe20000000800 */
[----:B------:R1:W-:Y:S04]  /*1850*/  LDGSTS.E.BYPASS.128 [R103], desc[UR18][R98.64], !P0 ;  /* 0x0000000062677fae */ /* 0x0003e8000c101c52 */
[----:B------:R2:W-:Y:S04]  /*1860*/  LDGSTS.E.BYPASS.128 [R115], desc[UR18][R100.64], !P0 ;  /* 0x0000000064737fae */ /* 0x0005e8000c101c52 */
[----:B------:R3:W-:Y:S01]  /*1870*/  LDGSTS.E.BYPASS.128 [R117], desc[UR18][R94.64], !P0 ;  /* 0x000000005e757fae */ /* 0x0007e2000c101c52 */
[----:B-1----:R-:W-:-:S03]  /*1880*/  IADD3 R98, P2, R20, UR4, RZ ;  /* 0x0000000414627c10 */ /* 0x002fc6000ff5e0ff */
[----:B------:R1:W-:Y:S01]  /*1890*/  LDGSTS.E.BYPASS.128 [R119], desc[UR18][R92.64], !P0 ;  /* 0x000000005c777fae */ /* 0x0003e2000c101c52 */
[----:B------:R-:W-:Y:S02]  /*18a0*/  IADD3.X R103, R89, UR5, RZ, P1, !PT ;  /* 0x0000000559677c10 */ /* 0x000fe40008ffe4ff */
[----:B------:R-:W-:Y:S01]  /*18b0*/  IADD3.X R99, R23, UR5, RZ, P2, !PT ;  /* 0x0000000517637c10 */ /* 0x000fe200097fe4ff */
[----:B------:R-:W0:Y:S01]  /*18c0*/  LDGDEPBAR ;  /* 0x00000000000079af */ /* 0x000e220000000000 */
[----:B--2---:R-:W-:Y:S02]  /*18d0*/  IADD3 R100, P2, R88, UR4, RZ ;  /* 0x0000000458647c10 */ /* 0x004fe4000ff5e0ff */
[----:B------:R-:W-:Y:S01]  /*18e0*/  LEA R115, R4, UR6, 0x1 ;  /* 0x0000000604737c11 */ /* 0x000fe2000f8e08ff */
[----:B------:R2:W-:Y:S01]  /*18f0*/  LDGSTS.E.BYPASS.128 [R121], desc[UR18][R96.64], !P0 ;  /* 0x0000000060797fae */ /* 0x0005e2000c101c52 */
[----:B---3--:R-:W-:Y:S02]  /*1900*/  LEA R117, R5, UR6, 0x1 ;  /* 0x0000000605757c11 */ /* 0x008fe4000f8e08ff */
[----:B------:R-:W-:Y:S01]  /*1910*/  IADD3.X R101, R91, UR5, RZ, P2, !PT ;  /* 0x000000055b657c10 */ /* 0x000fe200097fe4ff */
[----:B------:R3:W-:Y:S01]  /*1920*/  LDGSTS.E.BYPASS.128 [R115], desc[UR18][R98.64], !P0 ;  /* 0x0000000062737fae */ /* 0x0007e2000c101c52 */
[----:B-1----:R-:W-:-:S02]  /*1930*/  IADD3 R92, P1, R90, UR4, RZ ;  /* 0x000000045a5c7c10 */ /* 0x002fc4000ff3e0ff */
[----:B------:R-:W-:Y:S01]  /*1940*/  IADD3 R94, P2, R104, UR4, RZ ;  /* 0x00000004685e7c10 */ /* 0x000fe2000ff5e0ff */
[----:B------:R1:W-:Y:S01]  /*1950*/  LDGSTS.E.BYPASS.128 [R117], desc[UR18][R102.64], !P0 ;  /* 0x0000000066757fae */ /* 0x0003e2000c101c52 */
[----:B------:R-:W-:Y:S02]  /*1960*/  IADD3.X R93, R105, UR5, RZ, P1, !PT ;  /* 0x00000005695d7c10 */ /* 0x000fe40008ffe4ff */
[----:B------:R-:W-:Y:S02]  /*1970*/  LEA R119, R6, UR6, 0x1 ;  /* 0x0000000606777c11 */ /* 0x000fe4000f8e08ff */
[----:B--2---:R-:W-:Y:S02]  /*1980*/  IADD3 R96, P1, R106, UR4, RZ ;  /* 0x000000046a607c10 */ /* 0x004fe4000ff3e0ff */
[----:B------:R-:W-:Y:S01]  /*1990*/  LEA R121, R7, UR6, 0x1 ;  /* 0x0000000607797c11 */ /* 0x000fe2000f8e08ff */
[----:B------:R2:W-:Y:S01]  /*19a0*/  LDGSTS.E.BYPASS.128 [R119], desc[UR18][R100.64], !P0 ;  /* 0x0000000064777fae */ /* 0x0005e2000c101c52 */
[----:B---3--:R-:W-:Y:S01]  /*19b0*/  IADD3 R98, P3, R107, UR4, RZ ;  /* 0x000000046b627c10 */ /* 0x008fe2000ff7e0ff */
[----:B------:R-:W-:Y:S01]  /*19c0*/  UIADD3 UR4, UP0, UR4, 0x80, URZ ;  /* 0x0000008004047890 */ /* 0x000fe2000ff1e03f */
[----:B------:R-:W-:Y:S01]  /*19d0*/  IADD3.X R95, R108, UR5, RZ, P2, !PT ;  /* 0x000000056c5f7c10 */ /* 0x000fe200097fe4ff */
[----:B------:R2:W-:Y:S01]  /*19e0*/  LDGSTS.E.BYPASS.128 [R121], desc[UR18][R92.64], !P0 ;  /* 0x000000005c797fae */ /* 0x0005e2000c101c52 */
[----:B------:R-:W-:-:S02]  /*19f0*/  LEA R115, R8, UR6, 0x1 ;  /* 0x0000000608737c11 */ /* 0x000fc4000f8e08ff */
[----:B------:R-:W-:Y:S02]  /*1a00*/  IADD3.X R97, R109, UR5, RZ, P1, !PT ;  /* 0x000000056d617c10 */ /* 0x000fe40008ffe4ff */
[----:B-1----:R-:W-:Y:S01]  /*1a10*/  LEA R103, R9, UR6, 0x1 ;  /* 0x0000000609677c11 */ /* 0x002fe2000f8e08ff */
[----:B------:R2:W-:Y:S01]  /*1a20*/  LDGSTS.E.BYPASS.128 [R115], desc[UR18][R94.64], !P0 ;  /* 0x000000005e737fae */ /* 0x0005e2000c101c52 */
[----:B------:R-:W-:Y:S01]  /*1a30*/  IADD3.X R99, R110, UR5, RZ, P3, !PT ;  /* 0x000000056e637c10 */ /* 0x000fe20009ffe4ff */
[----:B------:R-:W-:Y:S01]  /*1a40*/  UIADD3.X UR5, URZ, UR5, URZ, UP0, !UPT ;  /* 0x000000053f057290 */ /* 0x000fe200087fe43f */
[----:B------:R-:W-:Y:S01]  /*1a50*/  LEA R117, R10, UR6, 0x1 ;  /* 0x000000060a757c11 */ /* 0x000fe2000f8e08ff */
[----:B------:R2:W-:Y:S01]  /*1a60*/  LDGSTS.E.BYPASS.128 [R103], desc[UR18][R96.64], !P0 ;  /* 0x0000000060677fae */ /* 0x0005e2000c101c52 */
[----:B------:R-:W-:-:S03]  /*1a70*/  UMOV UR6, UR16 ;  /* 0x0000001000067c82 */ /* 0x000fc60008000000 */
[----:B------:R2:W-:Y:S01]  /*1a80*/  LDGSTS.E.BYPASS.128 [R117], desc[UR18][R98.64], !P0 ;  /* 0x0000000062757fae */ /* 0x0005e2000c101c52 */
[----:B------:R-:W-:-:S03]  /*1a90*/  ISETP.GE.U32.AND P0, PT, R112, 0xbc0, PT ;  /* 0x00000bc07000780c */ /* 0x000fc60003f06070 */
[----:B------:R-:W0:Y:S10]  /*1aa0*/  LDGDEPBAR ;  /* 0x00000000000079af */ /* 0x000e340000000000 */
[----:B--2---:R-:W-:Y:S05]  /*1ab0*/  @!P0 BRA `(.L_x_0) ;  /* 0xfffffff800408947 */ /* 0x004fea000383ffff */
[----:B------:R-:W1:Y:S01]  /*1ac0*/  S2R R7, SR_TID.X ;  /* 0x0000000000077919 */ /* 0x000e620000002100 */
[----:B------:R-:W-:Y:S02]  /*1ad0*/  WARPGROUP.DEPBAR.LE gsb0, 0x0 ;  /* 0x00008000000079c5 */ /* 0x000fe40000010000 */
[----:B------:R-:W-:-:S04]  /*1ae0*/  DEPBAR.LE SB0, 0x0 ;  /* 0x000080000000791a */ /* 0x000fc80000000000 */
[----:B------:R-:W-:Y:S02]  /*1af0*/  F2FP.BF16.F32.PACK_AB R24, R25, R24 ;  /* 0x000000181918723e */ /* 0x000fe400000010ff */
[----:B------:R-:W-:Y:S02]  /*1b00*/  F2FP.BF16.F32.PACK_AB R25, R27, R26 ;  /* 0x0000001a1b19723e */ /* 0x000fe400000010ff */
[----:B------:R-:W-:Y:S02]  /*1b10*/  F2FP.BF16.F32.PACK_AB R26, R29, R28 ;  /* 0x0000001c1d1a723e */ /* 0x000fe400000010ff */
[----:B------:R-:W-:Y:S02]  /*1b20*/  F2FP.BF16.F32.PACK_AB R32, R33, R32 ;  /* 0x000000202120723e */ /* 0x000fe400000010ff */
[----:B------:R-:W-:Y:S02]  /*1b30*/  F2FP.BF16.F32.PACK_AB R27, R31, R30 ;  /* 0x0000001e1f1b723e */ /* 0x000fe400000010ff */
[----:B------:R-:W-:-:S02]  /*1b40*/  F2FP.BF16.F32.PACK_AB R33, R35, R34 ;  /* 0x000000222321723e */ /* 0x000fc400000010ff */
[----:B------:R-:W-:Y:S02]  /*1b50*/  F2FP.BF16.F32.PACK_AB R40, R41, R40 ;  /* 0x000000282928723e */ /* 0x000fe400000010ff */
[----:B------:R-:W-:Y:S02]  /*1b60*/  F2FP.BF16.F32.PACK_AB R34, R37, R36 ;  /* 0x000000242522723e */ /* 0x000fe400000010ff */
[----:B------:R-:W-:Y:S02]  /*1b70*/  F2FP.BF16.F32.PACK_AB R35, R39, R38 ;  /* 0x000000262723723e */ /* 0x000fe400000010ff */
[----:B------:R-:W-:Y:S02]  /*1b80*/  F2FP.BF16.F32.PACK_AB R41, R43, R42 ;  /* 0x0000002a2b29723e */ /* 0x000fe400000010ff */
[----:B------:R-:W-:Y:S02]  /*1b90*/  F2FP.BF16.F32.PACK_AB R48, R49, R48 ;  /* 0x000000303130723e */ /* 0x000fe400000010ff */
[----:B------:R-:W-:-:S02]  /*1ba0*/  F2FP.BF16.F32.PACK_AB R42, R45, R44 ;  /* 0x0000002c2d2a723e */ /* 0x000fc400000010ff */
[----:B------:R-:W-:Y:S01]  /*1bb0*/  F2FP.BF16.F32.PACK_AB R43, R47, R46 ;  /* 0x0000002e2f2b723e */ /* 0x000fe200000010ff */
[C---:B-1----:R-:W-:Y:S01]  /*1bc0*/  IMAD.SHL.U32 R29, R7.reuse, 0x8, RZ ;  /* 0x00000008071d7824 */ /* 0x042fe200078e00ff */
[--C-:B------:R-:W-:Y:S02]  /*1bd0*/  SHF.R.U32.HI R4, RZ, 0x1, R7.reuse ;  /* 0x00000001ff047819 */ /* 0x100fe40000011607 */
[----:B------:R-:W-:Y:S02]  /*1be0*/  SHF.R.U32.HI R8, RZ, 0x5, R7 ;  /* 0x00000005ff087819 */ /* 0x000fe40000011607 */
[----:B------:R-:W-:Y:S02]  /*1bf0*/  LOP3.LUT R5, R7, 0xf, RZ, 0xc0, !PT ;  /* 0x0000000f07057812 */ /* 0x000fe400078ec0ff */
[----:B------:R-:W-:Y:S02]  /*1c00*/  LOP3.LUT R6, R4, 0x8, RZ, 0xc0, !PT ;  /* 0x0000000804067812 */ /* 0x000fe400078ec0ff */
[----:B------:R-:W-:-:S02]  /*1c10*/  LOP3.LUT R4, R8, 0x3, RZ, 0xc0, !PT ;  /* 0x0000000308047812 */ /* 0x000fc400078ec0ff */
[----:B------:R-:W-:Y:S01]  /*1c20*/  F2FP.BF16.F32.PACK_AB R49, R51, R50 ;  /* 0x000000323331723e */ /* 0x000fe200000010ff */
[----:B------:R-:W-:Y:S01]  /*1c30*/  IMAD R5, R5, 0x88, R6 ;  /* 0x0000008805057824 */ /* 0x000fe200078e0206 */
[----:B------:R-:W-:Y:S01]  /*1c40*/  F2FP.BF16.F32.PACK_AB R56, R57, R56 ;  /* 0x000000383938723e */ /* 0x000fe200000010ff */
[C---:B------:R-:W-:Y:S01]  /*1c50*/  IMAD.SHL.U32 R6, R4.reuse, 0x2, RZ ;  /* 0x0000000204067824 */ /* 0x040fe200078e00ff */
[----:B------:R-:W-:Y:S01]  /*1c60*/  F2FP.BF16.F32.PACK_AB R50, R53, R52 ;  /* 0x000000343532723e */ /* 0x000fe200000010ff */
[----:B------:R-:W-:Y:S01]  /*1c70*/  IMAD R5, R4, 0x880, R5 ;  /* 0x0000088004057824 */ /* 0x000fe200078e0205 */
[----:B------:R-:W-:Y:S02]  /*1c80*/  F2FP.BF16.F32.PACK_AB R51, R55, R54 ;  /* 0x000000363733723e */ /* 0x000fe400000010ff */
[----:B------:R-:W-:Y:S02]  /*1c90*/  F2FP.BF16.F32.PACK_AB R57, R59, R58 ;  /* 0x0000003a3b39723e */ /* 0x000fe400000010ff */
[----:B------:R-:W-:Y:S01]  /*1ca0*/  LEA R28, R5, UR14, 0x1 ;  /* 0x0000000e051c7c11 */ /* 0x000fe2000f8e08ff */
[----:B------:R-:W-:Y:S01]  /*1cb0*/  BAR.SYNC.DEFER_BLOCKING 0x0 ;  /* 0x0000000000007b1d */ /* 0x000fe20000010000 */
[----:B------:R-:W-:-:S02]  /*1cc0*/  F2FP.BF16.F32.PACK_AB R64, R65, R64 ;  /* 0x000000404140723e */ /* 0x000fc400000010ff */
        /* <DEDUP_REMOVED lines=10> */
[----:B------:R-:W-:Y:S01]  /*1d70*/  F2FP.BF16.F32.PACK_AB R81, R83, R82 ;  /* 0x000000525351723e */ /* 0x000fe200000010ff */
[----:B------:R1:W-:Y:S01]  /*1d80*/  STSM.16.M88.4 [R28], R24 ;  /* 0x000000181c007844 */ /* 0x0003e20000000200 */
[----:B------:R-:W-:-:S02]  /*1d90*/  F2FP.BF16.F32.PACK_AB R82, R85, R84 ;  /* 0x000000545552723e */ /* 0x000fc400000010ff */
[----:B------:R-:W-:Y:S01]  /*1da0*/  F2FP.BF16.F32.PACK_AB R83, R87, R86 ;  /* 0x000000565753723e */ /* 0x000fe200000010ff */
[----:B------:R2:W-:Y:S01]  /*1db0*/  STSM.16.M88.4 [R28+0x20], R32 ;  /* 0x000020201c007844 */ /* 0x0005e20000000200 */
[----:B------:R-:W-:Y:S02]  /*1dc0*/  LOP3.LUT R111, R6, R111, RZ, 0xfc, !PT ;  /* 0x0000006f066f7212 */ /* 0x000fe400078efcff */
[----:B------:R-:W-:Y:S01]  /*1dd0*/  LOP3.LUT R4, R29, 0x78, RZ, 0xc0, !PT ;  /* 0x000000781d047812 */ /* 0x000fe200078ec0ff */
[----:B------:R-:W-:Y:S01]  /*1de0*/  STSM.16.M88.4 [R28+0x40], R40 ;  /* 0x000040281c007844 */ /* 0x000fe20000000200 */
[----:B------:R-:W-:Y:S02]  /*1df0*/  LOP3.LUT R2, R2, 0x78, R29, 0xf8, !PT ;  /* 0x0000007802027812 */ /* 0x000fe400078ef81d */
[----:B------:R-:W-:Y:S01]  /*1e00*/  LOP3.LUT R29, R3, 0x10, RZ, 0xfc, !PT ;  /* 0x00000010031d7812 */ /* 0x000fe200078efcff */
[----:B------:R-:W-:Y:S01]  /*1e10*/  STSM.16.M88.4 [R28+0x60], R48 ;  /* 0x000060301c007844 */ /* 0x000fe20000000200 */
[----:B------:R-:W-:Y:S01]  /*1e20*/  IMAD R4, R111, 0x88, R4 ;  /* 0x000000886f047824 */ /* 0x000fe200078e0204 */
[----:B------:R-:W-:Y:S01]  /*1e30*/  ISETP.GE.AND P0, PT, R2, 0xc00, PT ;  /* 0x00000c000200780c */ /* 0x000fe20003f06270 */
[----:B------:R-:W-:Y:S01]  /*1e40*/  IMAD R37, R3, 0xc00, R2 ;  /* 0x00000c0003257824 */ /* 0x000fe200078e0202 */
[----:B------:R-:W-:Y:S01]  /*1e50*/  STSM.16.M88.4 [R28+0x80], R56 ;  /* 0x000080381c007844 */ /* 0x000fe20000000200 */
[----:B-1----:R-:W1:Y:S01]  /*1e60*/  LDC.64 R24, c[0x0][0x220] ;  /* 0x00008800ff187b82 */ /* 0x002e620000000a00 */
[----:B------:R-:W-:Y:S01]  /*1e70*/  LEA R36, R4, UR14, 0x1 ;  /* 0x0000000e04247c11 */ /* 0x000fe2000f8e08ff */
[----:B------:R-:W-:Y:S01]  /*1e80*/  VIADD R39, R37, 0x24000 ;  /* 0x0002400025277836 */ /* 0x000fe20000000000 */
[----:B------:R-:W-:Y:S01]  /*1e90*/  STSM.16.M88.4 [R28+0xa0], R64 ;  /* 0x0000a0401c007844 */ /* 0x000fe20000000200 */
[----:B------:R-:W-:Y:S01]  /*1ea0*/  ISETP.LT.AND P1, PT, R3, R0, !P0 ;  /* 0x000000000300720c */ /* 0x000fe20004721270 */
[----:B--2---:R-:W-:Y:S01]  /*1eb0*/  VIADD R35, R37, 0x6000 ;  /* 0x0000600025237836 */ /* 0x004fe20000000000 */
[C---:B------:R-:W-:Y:S01]  /*1ec0*/  LOP3.LUT R27, R3.reuse, 0x8, RZ, 0xfc, !PT ;  /* 0x00000008031b7812 */ /* 0x040fe200078efcff */
[----:B------:R-:W-:Y:S01]  /*1ed0*/  STSM.16.M88.4 [R28+0xc0], R72 ;  /* 0x0000c0481c007844 */ /* 0x000fe20000000200 */
[----:B------:R-:W-:-:S02]  /*1ee0*/  LOP3.LUT R31, R3, 0x18, RZ, 0xfc, !PT ;  /* 0x00000018031f7812 */ /* 0x000fc400078efcff */
[----:B------:R-:W-:Y:S01]  /*1ef0*/  LOP3.LUT R33, R3, 0x20, RZ, 0xfc, !PT ;  /* 0x0000002003217812 */ /* 0x000fe200078efcff */
[----:B------:R2:W-:Y:S01]  /*1f00*/  STSM.16.M88.4 [R28+0xe0], R80 ;  /* 0x0000e0501c007844 */ /* 0x0005e20000000200 */
[----:B------:R-:W-:Y:S01]  /*1f10*/  BAR.SYNC.DEFER_BLOCKING 0x0 ;  /* 0x0000000000007b1d */ /* 0x000fe20000010000 */
[-C--:B------:R-:W-:Y:S02]  /*1f20*/  ISETP.LT.AND P6, PT, R27, R0.reuse, !P0 ;  /* 0x000000001b00720c */ /* 0x080fe400047c1270 */
[-C--:B------:R-:W-:Y:S02]  /*1f30*/  ISETP.LT.AND P5, PT, R29, R0.reuse, !P0 ;  /* 0x000000001d00720c */ /* 0x080fe400047a1270 */
[-C--:B------:R-:W-:Y:S02]  /*1f40*/  ISETP.LT.AND P4, PT, R31, R0.reuse, !P0 ;  /* 0x000000001f00720c */ /* 0x080fe40004781270 */
[----:B------:R-:W-:Y:S01]  /*1f50*/  LOP3.LUT R29, R3, 0x28, RZ, 0xfc, !PT ;  /* 0x00000028031d7812 */ /* 0x000fe200078efcff */
[----:B-1----:R-:W-:Y:S01]  /*1f60*/  IMAD.WIDE R26, R37, 0x2, R24 ;  /* 0x00000002251a7825 */ /* 0x002fe200078e0218 */
[----:B------:R-:W-:-:S02]  /*1f70*/  ISETP.LT.AND P3, PT, R33, R0, !P0 ;  /* 0x000000002100720c */ /* 0x000fc40004761270 */
[C---:B------:R-:W-:Y:S02]  /*1f80*/  LOP3.LUT R31, R3.reuse, 0x30, RZ, 0xfc, !PT ;  /* 0x00000030031f7812 */ /* 0x040fe400078efcff */
[----:B------:R-:W-:Y:S01]  /*1f90*/  LOP3.LUT R33, R3, 0x38, RZ, 0xfc, !PT ;  /* 0x0000003803217812 */ /* 0x000fe200078efcff */
[----:B------:R-:W-:Y:S01]  /*1fa0*/  IMAD.WIDE R2, R35, 0x2, R24 ;  /* 0x0000000223027825 */ /* 0x000fe200078e0218 */
[----:B------:R-:W-:-:S03]  /*1fb0*/  ISETP.LT.AND P2, PT, R29, R0, !P0 ;  /* 0x000000001d00720c */ /* 0x000fc60004741270 */
[C---:B------:R-:W-:Y:S02]  /*1fc0*/  VIADD R29, R37.reuse, 0xc000 ;  /* 0x0000c000251d7836 */ /* 0x040fe40000000000 */
[----:B------:R-:W-:Y:S02]  /*1fd0*/  VIADD R35, R37, 0x1e000 ;  /* 0x0001e00025237836 */ /* 0x000fe40000000000 */
[--C-:B--2---:R-:W-:Y:S01]  /*1fe0*/  IMAD.WIDE R28, R29, 0x2, R24.reuse ;  /* 0x000000021d1c7825 */ /* 0x104fe200078e0218 */
[----:B------:R-:W1:Y:S04]  /*1ff0*/  LDS.128 R44, [R36] ;  /* 0x00000000242c7984 */ /* 0x000e680000000c00 */
[----:B------:R-:W2:Y:S04]  /*2000*/  LDS.128 R52, [R36+0x880] ;  /* 0x0008800024347984 */ /* 0x000ea80000000c00 */
[----:B------:R-:W3:Y:S04]  /*2010*/  LDS.128 R20, [R36+0x1100] ;  /* 0x0011000024147984 */ /* 0x000ee80000000c00 */
[----:B------:R-:W4:Y:S04]  /*2020*/  LDS.128 R16, [R36+0x1980] ;  /* 0x0019800024107984 */ /* 0x000f280000000c00 */
[----:B------:R-:W5:Y:S04]  /*2030*/  LDS.128 R12, [R36+0x2200] ;  /* 0x00220000240c7984 */ /* 0x000f680000000c00 */
[----:B------:R-:W5:Y:S04]  /*2040*/  LDS.128 R8, [R36+0x2a80] ;  /* 0x002a800024087984 */ /* 0x000f680000000c00 */
[----:B------:R-:W5:Y:S04]  /*2050*/  LDS.128 R4, [R36+0x3300] ;  /* 0x0033000024047984 */ /* 0x000f680000000c00 */
[----:B-1----:R1:W-:Y:S01]  /*2060*/  @P1 STG.E.128 desc[UR18][R26.64], R44 ;  /* 0x0000002c1a001986 */ /* 0x0023e2000c101d12 */
[-C--:B------:R-:W-:Y:S01]  /*2070*/  ISETP.LT.AND P1, PT, R31, R0.reuse, !P0 ;  /* 0x000000001f00720c */ /* 0x080fe20004721270 */
[----:B------:R-:W-:Y:S01]  /*2080*/  VIADD R31, R37, 0x12000 ;  /* 0x00012000251f7836 */ /* 0x000fe20000000000 */
[----:B------:R-:W-:Y:S01]  /*2090*/  ISETP.LT.AND P0, PT, R33, R0, !P0 ;  /* 0x000000002100720c */ /* 0x000fe20004701270 */
[----:B------:R-:W-:Y:S01]  /*20a0*/  VIADD R33, R37, 0x18000 ;  /* 0x0001800025217836 */ /* 0x000fe20000000000 */
[----:B--2---:R2:W-:Y:S01]  /*20b0*/  @P6 STG.E.128 desc[UR18][R2.64], R52 ;  /* 0x0000003402006986 */ /* 0x0045e2000c101d12 */
[----:B------:R-:W-:-:S03]  /*20c0*/  IMAD.WIDE R30, R31, 0x2, R24 ;  /* 0x000000021f1e7825 */ /* 0x000fc600078e0218 */
[----:B---3--:R2:W-:Y:S04]  /*20d0*/  @P5 STG.E.128 desc[UR18][R28.64], R20 ;  /* 0x000000141c005986 */ /* 0x0085e8000c101d12 */
[----:B----4-:R2:W-:Y:S01]  /*20e0*/  @P4 STG.E.128 desc[UR18][R30.64], R16 ;  /* 0x000000101e004986 */ /* 0x0105e2000c101d12 */
[----:B-1----:R-:W-:-:S04]  /*20f0*/  IMAD.WIDE R26, R33, 0x2, R24 ;  /* 0x00000002211a7825 */ /* 0x002fc800078e0218 */
[--C-:B------:R-:W-:Y:S01]  /*2100*/  IMAD.WIDE R32, R35, 0x2, R24.reuse ;  /* 0x0000000223207825 */ /* 0x100fe200078e0218 */
[----:B-----5:R2:W-:Y:S03]  /*2110*/  @P3 STG.E.128 desc[UR18][R26.64], R12 ;  /* 0x0000000c1a003986 */ /* 0x0205e6000c101d12 */
[----:B------:R-:W-:Y:S01]  /*2120*/  IMAD.WIDE R34, R39, 0x2, R24 ;  /* 0x0000000227227825 */ /* 0x000fe200078e0218 */
[----:B------:R2:W-:Y:S04]  /*2130*/  @P2 STG.E.128 desc[UR18][R32.64], R8 ;  /* 0x0000000820002986 */ /* 0x0005e8000c101d12 */
[----:B------:R2:W-:Y:S01]  /*2140*/  @P1 STG.E.128 desc[UR18][R34.64], R4 ;  /* 0x0000000422001986 */ /* 0x0005e2000c101d12 */
[----:B------:R-:W-:Y:S05]  /*2150*/  @!P0 EXIT ;  /* 0x000000000000894d */ /* 0x000fea0003800000 */
[----:B--2---:R-:W1:Y:S01]  /*2160*/  LDS.128 R4, [R36+0x3b80] ;  /* 0x003b800024047984 */ /* 0x004e620000000c00 */
[----:B------:R-:W-:-:S04]  /*2170*/  VIADD R37, R37, 0x2a000 ;  /* 0x0002a00025257836 */ /* 0x000fc80000000000 */
[----:B------:R-:W-:-:S05]  /*2180*/  IMAD.WIDE R24, R37, 0x2, R24 ;  /* 0x0000000225187825 */ /* 0x000fca00078e0218 */
[----:B-1----:R-:W-:Y:S01]  /*2190*/  STG.E.128 desc[UR18][R24.64], R4 ;  /* 0x0000000418007986 */ /* 0x002fe2000c101d12 */
[----:B------:R-:W-:Y:S05]  /*21a0*/  EXIT ;  /* 0x000000000000794d */ /* 0x000fea0003800000 */
.L_x_1:
[----:B------:R-:W-:-:S00]  /*21b0*/  BRA `(.L_x_1) ;  /* 0xfffffffc00fc7947 */ /* 0x000fc0000383ffff */
[----:B------:R-:W-:-:S00]  /*21c0*/  NOP ;  /* 0x0000000000007918 */ /* 0x000fc00000000000 */
        /* <DEDUP_REMOVED lines=11> */
.L_x_2:


//--------------------- .nv.shared.triton_mm      --------------------------
	.section	.nv.shared.triton_mm,"aw",@nobits
	.sectionflags	@""
	.align	16
	.zero		1024


//--------------------- .nv.constant0.triton_mm   --------------------------
	.section	.nv.constant0.triton_mm,"a",@progbits
	.sectionflags	@""
	.align	4
.nv.constant0.triton_mm:
	.zero		560
